// auto-generated by cutlass_sweep.gemm — config: {"arch": "sm_90", "cluster_m": 2, "cluster_n": 2, "dtype": "e5m2", "stages": 5, "tile_k": 128, "tile_m": 256, "tile_n": 64}
#include "cutlass/cutlass.h"
#include "cutlass/gemm/collective/collective_builder.hpp"
#include "cutlass/gemm/device/gemm_universal_adapter.h"
#include "cutlass/gemm/kernel/gemm_universal.hpp"
#include "cutlass/epilogue/collective/collective_builder.hpp"

using ElemA = cutlass::float_e5m2_t;
using ElemB = cutlass::float_e5m2_t;
using ElemCD = cutlass::float_e5m2_t;
using Acc  = float;
using TileShape    = cute::Shape<cute::_256, cute::_64, cute::_128>;
using ClusterShape = cute::Shape<cute::_2, cute::_2, cute::_1>;

using CollectiveEpilogue = typename cutlass::epilogue::collective::CollectiveBuilder<
    cutlass::arch::Sm90, cutlass::arch::OpClassTensorOp,
    TileShape, ClusterShape,
    cutlass::epilogue::collective::EpilogueTileAuto,
    Acc, Acc,
    ElemCD, cutlass::layout::RowMajor, 128 / cutlass::sizeof_bits<ElemCD>::value,
    ElemCD, cutlass::layout::RowMajor, 128 / cutlass::sizeof_bits<ElemCD>::value,
    cutlass::epilogue::collective::EpilogueScheduleAuto
  >::CollectiveOp;

using CollectiveMainloop = typename cutlass::gemm::collective::CollectiveBuilder<
    cutlass::arch::Sm90, cutlass::arch::OpClassTensorOp,
    ElemA, cutlass::layout::RowMajor, 128 / cutlass::sizeof_bits<ElemA>::value,
    ElemB, cutlass::layout::ColumnMajor, 128 / cutlass::sizeof_bits<ElemB>::value,
    Acc,
    TileShape, ClusterShape,
    cutlass::gemm::collective::StageCount<5>,
    cutlass::gemm::collective::KernelScheduleAuto
  >::CollectiveOp;

using GemmKernel = cutlass::gemm::kernel::GemmUniversal<
    cute::Shape<int,int,int,int>,
    CollectiveMainloop,
    CollectiveEpilogue
>;
using Gemm = cutlass::gemm::device::GemmUniversalAdapter<GemmKernel>;

// Force the device kernel symbol into the cubin without needing a host main.
auto* _anchor = &cutlass::device_kernel<GemmKernel>;


// ===== COMPILED SASS (sm_90a) =====

	.target	sm_90a

	.elftype	@"ET_EXEC"


//--------------------- .note.nv.tkinfo           --------------------------
	.section	.note.nv.tkinfo,"",@"SHT_NOTE"
	.sectionflags	@"SHF_NOTE_NV_TKINFO"
	.tkinfo
        /*0018*/ 	.word	0x00000002
        /*0030*/ 	.string	""
        /*0030*/ 	.string	"ptxas"
        /*0030*/ 	.string	"Cuda compilation tools, release 13.0, V13.0.88"
        /*0030*/ 	.string	"Build cuda_13.0.r13.0/compiler.36424714_0"
        /*0030*/ 	.string	"-arch sm_90a -m 64 "



//--------------------- .note.nv.cuinfo           --------------------------
	.section	.note.nv.cuinfo,"",@"SHT_NOTE"
	.sectionflags	@"SHF_NOTE_NV_CUINFO"
        /*0018*/ 	.short	0x0002
        /*001a*/ 	.short	0x005a
        /*001c*/ 	.short	0x0082
	.zero		2


//--------------------- .nv.info                  --------------------------
	.section	.nv.info,"",@"SHT_CUDA_INFO"
	.align	4


	//----- nvinfo : EIATTR_REGCOUNT
	.align		4
        /*0000*/ 	.byte	0x04, 0x2f
        /*0002*/ 	.short	(.L_12 - .L_11)
	.align		4
.L_11:
        /*0004*/ 	.word	index@(_ZN7cutlass13device_kernelINS_4gemm6kernel13GemmUniversalIN4cute5tupleIJiiiiEEENS1_10collective13CollectiveMmaINS1_37MainloopSm90TmaGmmaWarpSpecializedFP8ILi5ENS5_IJNS4_1CILi2EEESB_NSA_ILi1EEEEEENS1_35KernelTmaWarpSpecializedCooperativeEEENS5_IJNSA_ILi256EEENSA_ILi64EEENSA_ILi128EEEEEENS_12float_e5m2_tENS5_IJlSC_lEEESK_SL_NS4_8TiledMMAINS4_8MMA_AtomIJNS4_4SM904GMMA30MMA_64x64x32_F32E5M2E5M2_SS_TNILNSP_7ScaleInE1ELSR_1EEEEEENS4_6LayoutINS5_IJSB_SC_SC_EEENS5_IJSC_NSA_ILi0EEESW_EEEEENS5_IJNS4_10UnderscoreESZ_SZ_EEEEENS4_23SM90_TMA_LOAD_MULTICASTENS4_14ComposedLayoutINS4_7SwizzleILi3ELi4ELi3EEENS4_18smem_ptr_flag_bitsILi8EEENSU_INS5_IJNSA_ILi8EEESI_EEENS5_IJSI_SC_EEEEEEEvNS4_8identityES12_S1C_vS1D_EENS_8epilogue10collective6detail29Sm90TmaWarpSpecializedAdapterINS1G_15DefaultEpilogueISK_SL_SL_NS1F_6thread17LinearCombinationISK_Li1EffLNS1K_9ScaleType4KindE0ELNS_15FloatRoundStyleE2ESK_EENS1_15EpilogueDefaultEEEEEvvEEEEvNT_6ParamsE)
        /*0008*/ 	.word	0x000000a8


	//----- nvinfo : EIATTR_FRAME_SIZE
	.align		4
.L_12:
        /*000c*/ 	.byte	0x04, 0x11
        /*000e*/ 	.short	(.L_14 - .L_13)
	.align		4
.L_13:
        /*0010*/ 	.word	index@(_ZN7cutlass13device_kernelINS_4gemm6kernel13GemmUniversalIN4cute5tupleIJiiiiEEENS1_10collective13CollectiveMmaINS1_37MainloopSm90TmaGmmaWarpSpecializedFP8ILi5ENS5_IJNS4_1CILi2EEESB_NSA_ILi1EEEEEENS1_35KernelTmaWarpSpecializedCooperativeEEENS5_IJNSA_ILi256EEENSA_ILi64EEENSA_ILi128EEEEEENS_12float_e5m2_tENS5_IJlSC_lEEESK_SL_NS4_8TiledMMAINS4_8MMA_AtomIJNS4_4SM904GMMA30MMA_64x64x32_F32E5M2E5M2_SS_TNILNSP_7ScaleInE1ELSR_1EEEEEENS4_6LayoutINS5_IJSB_SC_SC_EEENS5_IJSC_NSA_ILi0EEESW_EEEEENS5_IJNS4_10UnderscoreESZ_SZ_EEEEENS4_23SM90_TMA_LOAD_MULTICASTENS4_14ComposedLayoutINS4_7SwizzleILi3ELi4ELi3EEENS4_18smem_ptr_flag_bitsILi8EEENSU_INS5_IJNSA_ILi8EEESI_EEENS5_IJSI_SC_EEEEEEEvNS4_8identityES12_S1C_vS1D_EENS_8epilogue10collective6detail29Sm90TmaWarpSpecializedAdapterINS1G_15DefaultEpilogueISK_SL_SL_NS1F_6thread17LinearCombinationISK_Li1EffLNS1K_9ScaleType4KindE0ELNS_15FloatRoundStyleE2ESK_EENS1_15EpilogueDefaultEEEEEvvEEEEvNT_6ParamsE)
        /*0014*/ 	.word	0x00000000


	//----- nvinfo : EIATTR_MIN_STACK_SIZE
	.align		4
.L_14:
        /*0018*/ 	.byte	0x04, 0x12
        /*001a*/ 	.short	(.L_16 - .L_15)
	.align		4
.L_15:
        /*001c*/ 	.word	index@(_ZN7cutlass13device_kernelINS_4gemm6kernel13GemmUniversalIN4cute5tupleIJiiiiEEENS1_10collective13CollectiveMmaINS1_37MainloopSm90TmaGmmaWarpSpecializedFP8ILi5ENS5_IJNS4_1CILi2EEESB_NSA_ILi1EEEEEENS1_35KernelTmaWarpSpecializedCooperativeEEENS5_IJNSA_ILi256EEENSA_ILi64EEENSA_ILi128EEEEEENS_12float_e5m2_tENS5_IJlSC_lEEESK_SL_NS4_8TiledMMAINS4_8MMA_AtomIJNS4_4SM904GMMA30MMA_64x64x32_F32E5M2E5M2_SS_TNILNSP_7ScaleInE1ELSR_1EEEEEENS4_6LayoutINS5_IJSB_SC_SC_EEENS5_IJSC_NSA_ILi0EEESW_EEEEENS5_IJNS4_10UnderscoreESZ_SZ_EEEEENS4_23SM90_TMA_LOAD_MULTICASTENS4_14ComposedLayoutINS4_7SwizzleILi3ELi4ELi3EEENS4_18smem_ptr_flag_bitsILi8EEENSU_INS5_IJNSA_ILi8EEESI_EEENS5_IJSI_SC_EEEEEEEvNS4_8identityES12_S1C_vS1D_EENS_8epilogue10collective6detail29Sm90TmaWarpSpecializedAdapterINS1G_15DefaultEpilogueISK_SL_SL_NS1F_6thread17LinearCombinationISK_Li1EffLNS1K_9ScaleType4KindE0ELNS_15FloatRoundStyleE2ESK_EENS1_15EpilogueDefaultEEEEEvvEEEEvNT_6ParamsE)
        /*0020*/ 	.word	0x00000000
.L_16:


//--------------------- .nv.compat                --------------------------
	.section	.nv.compat,"",@"SHT_CUDA_COMPAT_INFO"
	.align	4
        /*0000*/ 	.byte	0x02, 0x09, 0x01, 0x00, 0x02, 0x02, 0x04, 0x00, 0x02, 0x05, 0x05, 0x00, 0x03, 0x07, 0x01, 0x01
        /*0010*/ 	.byte	0x02, 0x03, 0x01, 0x00, 0x02, 0x06, 0x01, 0x00, 0x04, 0x0b, 0x08, 0x00, 0x00, 0x00, 0x00, 0x00
        /*0020*/ 	.byte	0x00, 0x00, 0x00, 0x00


//--------------------- .nv.info._ZN7cutlass13device_kernelINS_4gemm6kernel13GemmUniversalIN4cute5tupleIJiiiiEEENS1_10collective13CollectiveMmaINS1_37MainloopSm90TmaGmmaWarpSpecializedFP8ILi5ENS5_IJNS4_1CILi2EEESB_NSA_ILi1EEEEEENS1_35KernelTmaWarpSpecializedCooperativeEEENS5_IJNSA_ILi256EEENSA_ILi64EEENSA_ILi128EEEEEENS_12float_e5m2_tENS5_IJlSC_lEEESK_SL_NS4_8TiledMMAINS4_8MMA_AtomIJNS4_4SM904GMMA30MMA_64x64x32_F32E5M2E5M2_SS_TNILNSP_7ScaleInE1ELSR_1EEEEEENS4_6LayoutINS5_IJSB_SC_SC_EEENS5_IJSC_NSA_ILi0EEESW_EEEEENS5_IJNS4_10UnderscoreESZ_SZ_EEEEENS4_23SM90_TMA_LOAD_MULTICASTENS4_14ComposedLayoutINS4_7SwizzleILi3ELi4ELi3EEENS4_18smem_ptr_flag_bitsILi8EEENSU_INS5_IJNSA_ILi8EEESI_EEENS5_IJSI_SC_EEEEEEEvNS4_8identityES12_S1C_vS1D_EENS_8epilogue10collective6detail29Sm90TmaWarpSpecializedAdapterINS1G_15DefaultEpilogueISK_SL_SL_NS1F_6thread17LinearCombinationISK_Li1EffLNS1K_9ScaleType4KindE0ELNS_15FloatRoundStyleE2ESK_EENS1_15EpilogueDefaultEEEEEvvEEEEvNT_6ParamsE --------------------------
	.section	.nv.info._ZN7cutlass13device_kernelINS_4gemm6kernel13GemmUniversalIN4cute5tupleIJiiiiEEENS1_10collective13CollectiveMmaINS1_37MainloopSm90TmaGmmaWarpSpecializedFP8ILi5ENS5_IJNS4_1CILi2EEESB_NSA_ILi1EEEEEENS1_35KernelTmaWarpSpecializedCooperativeEEENS5_IJNSA_ILi256EEENSA_ILi64EEENSA_ILi128EEEEEENS_12float_e5m2_tENS5_IJlSC_lEEESK_SL_NS4_8TiledMMAINS4_8MMA_AtomIJNS4_4SM904GMMA30MMA_64x64x32_F32E5M2E5M2_SS_TNILNSP_7ScaleInE1ELSR_1EEEEEENS4_6LayoutINS5_IJSB_SC_SC_EEENS5_IJSC_NSA_ILi0EEESW_EEEEENS5_IJNS4_10UnderscoreESZ_SZ_EEEEENS4_23SM90_TMA_LOAD_MULTICASTENS4_14ComposedLayoutINS4_7SwizzleILi3ELi4ELi3EEENS4_18smem_ptr_flag_bitsILi8EEENSU_INS5_IJNSA_ILi8EEESI_EEENS5_IJSI_SC_EEEEEEEvNS4_8identityES12_S1C_vS1D_EENS_8epilogue10collective6detail29Sm90TmaWarpSpecializedAdapterINS1G_15DefaultEpilogueISK_SL_SL_NS1F_6thread17LinearCombinationISK_Li1EffLNS1K_9ScaleType4KindE0ELNS_15FloatRoundStyleE2ESK_EENS1_15EpilogueDefaultEEEEEvvEEEEvNT_6ParamsE,"",@"SHT_CUDA_INFO"
	.sectionflags	@""
	.align	4


	//----- nvinfo : EIATTR_CUDA_API_VERSION
	.align		4
        /*0000*/ 	.byte	0x04, 0x37
        /*0002*/ 	.short	(.L_18 - .L_17)
.L_17:
        /*0004*/ 	.word	0x00000082


	//----- nvinfo : EIATTR_KPARAM_INFO
	.align		4
.L_18:
        /*0008*/ 	.byte	0x04, 0x17
        /*000a*/ 	.short	(.L_20 - .L_19)
.L_19:
        /*000c*/ 	.word	0x00000000
        /*0010*/ 	.short	0x0000
        /*0012*/ 	.short	0x0070
        /*0014*/ 	.byte	0x00, 0xf0, 0x01, 0x10


	//----- nvinfo : EIATTR_SPARSE_MMA_MASK
	.align		4
.L_20:
        /*0018*/ 	.byte	0x03, 0x50
        /*001a*/ 	.short	0x0000


	//----- nvinfo : EIATTR_MAXREG_COUNT
	.align		4
        /*001c*/ 	.byte	0x03, 0x1b
        /*001e*/ 	.short	0x00a8


	//----- nvinfo : EIATTR_NUM_BARRIERS
	.align		4
        /*0020*/ 	.byte	0x02, 0x4c
        /*0022*/ 	.byte	0x01
	.zero		1


	//----- nvinfo : EIATTR_MERCURY_ISA_VERSION
	.align		4
        /*0024*/ 	.byte	0x03, 0x5f
        /*0026*/ 	.short	0x0101


	//----- nvinfo : EIATTR_INT_WARP_WIDE_INSTR_OFFSETS
	.align		4
        /*0028*/ 	.byte	0x04, 0x31
        /*002a*/ 	.short	(.L_22 - .L_21)


	//   ....[0]....
.L_21:
        /*002c*/ 	.word	0x000004c0


	//   ....[1]....
        /*0030*/ 	.word	0x000004f0


	//   ....[2]....
        /*0034*/ 	.word	0x00000670


	//----- nvinfo : EIATTR_COOP_GROUP_MASK_REGIDS
	.align		4
.L_22:
        /*0038*/ 	.byte	0x04, 0x29
        /*003a*/ 	.short	(.L_24 - .L_23)


	//   ....[0]....
.L_23:
        /*003c*/ 	.word	0xffffffff


	//   ....[1]....
        /*0040*/ 	.word	0xffffffff


	//   ....[2]....
        /*0044*/ 	.word	0xffffffff


	//   ....[3]....
        /*0048*/ 	.word	0xffffffff


	//   ....[4]....
        /*004c*/ 	.word	0xffffffff


	//   ....[5]....
        /*0050*/ 	.word	0xffffffff


	//----- nvinfo : EIATTR_COOP_GROUP_INSTR_OFFSETS
	.align		4
.L_24:
        /*0054*/ 	.byte	0x04, 0x28
        /*0056*/ 	.short	(.L_26 - .L_25)


	//   ....[0]....
.L_25:
        /*0058*/ 	.word	0x00000060


	//   ....[1]....
        /*005c*/ 	.word	0x00000070


	//   ....[2]....
        /*0060*/ 	.word	0x00000130


	//   ....[3]....
        /*0064*/ 	.word	0x000002f0


	//   ....[4]....
        /*0068*/ 	.word	0x00000810


	//   ....[5]....
        /*006c*/ 	.word	0x00001290


	//----- nvinfo : EIATTR_REG_RECONFIG
	.align		4
.L_26:
        /*0070*/ 	.byte	0x01, 0x54
	.zero		2


	//----- nvinfo : EIATTR_MBARRIER_INSTR_OFFSETS
	.align		4
        /*0074*/ 	.byte	0x04, 0x39
        /*0076*/ 	.short	(.L_28 - .L_27)


	//   ....[0]....
.L_27:
        /*0078*/ 	.word	0x00000230
        /*007c*/ 	.word	0x000000ff
        /*0080*/ 	.word	0x00000000
        /*0084*/ 	.short	0x0100
        /*0086*/ 	.byte	0x08
	.zero		1


	//   ....[1]....
        /*0088*/ 	.word	0x00000240
        /*008c*/ 	.word	0x000000ff
        /*0090*/ 	.word	0x00000028
        /*0094*/ 	.short	0x0100
        /*0096*/ 	.byte	0x08
	.zero		1


	//   ....[2]....
        /*0098*/ 	.word	0x00000250
        /*009c*/ 	.word	0x000000ff
        /*00a0*/ 	.word	0x00000008
        /*00a4*/ 	.short	0x0100
        /*00a6*/ 	.byte	0x08
	.zero		1


	//   ....[3]....
        /*00a8*/ 	.word	0x00000260
        /*00ac*/ 	.word	0x000000ff
        /*00b0*/ 	.word	0x00000030
        /*00b4*/ 	.short	0x0100
        /*00b6*/ 	.byte	0x08
	.zero		1


	//   ....[4]....
        /*00b8*/ 	.word	0x00000270
        /*00bc*/ 	.word	0x000000ff
        /*00c0*/ 	.word	0x00000010
        /*00c4*/ 	.short	0x0100
        /*00c6*/ 	.byte	0x08
	.zero		1


	//   ....[5]....
        /*00c8*/ 	.word	0x00000280
        /*00cc*/ 	.word	0x000000ff
        /*00d0*/ 	.word	0x00000038
        /*00d4*/ 	.short	0x0100
        /*00d6*/ 	.byte	0x08
	.zero		1


	//   ....[6]....
        /*00d8*/ 	.word	0x00000290
        /*00dc*/ 	.word	0x000000ff
        /*00e0*/ 	.word	0x00000018
        /*00e4*/ 	.short	0x0100
        /*00e6*/ 	.byte	0x08
	.zero		1


	//   ....[7]....
        /*00e8*/ 	.word	0x000002a0
        /*00ec*/ 	.word	0x000000ff
        /*00f0*/ 	.word	0x00000040
        /*00f4*/ 	.short	0x0100
        /*00f6*/ 	.byte	0x08
	.zero		1


	//   ....[8]....
        /*00f8*/ 	.word	0x000002b0
        /*00fc*/ 	.word	0x000000ff
        /*0100*/ 	.word	0x00000020
        /*0104*/ 	.short	0x0100
        /*0106*/ 	.byte	0x08
	.zero		1


	//   ....[9]....
        /*0108*/ 	.word	0x000002c0
        /*010c*/ 	.word	0x000000ff
        /*0110*/ 	.word	0x00000048
        /*0114*/ 	.short	0x0100
        /*0116*/ 	.byte	0x08
	.zero		1


	//   ....[10]....
        /*0118*/ 	.word	0x00000700
        /*011c*/ 	.word	0x000000ff
        /*0120*/ 	.word	0x00000060
        /*0124*/ 	.short	0x0100
        /*0126*/ 	.byte	0x06
	.zero		1


	//   ....[11]....
        /*0128*/ 	.word	0x000007a0
        /*012c*/ 	.word	0x000000ff
        /*0130*/ 	.word	0x00000068
        /*0134*/ 	.short	0x0100
        /*0136*/ 	.byte	0x06
	.zero		1


	//   ....[12]....
        /*0138*/ 	.word	0x000017c0
        /*013c*/ 	.word	0x000000ff
        /*0140*/ 	.word	0x00000000
        /*0144*/ 	.short	0x010a
        /*0146*/ 	.byte	0x06
	.zero		1


	//   ....[13]....
        /*0148*/ 	.word	0x00001800
        /*014c*/ 	.word	0x000000ff
        /*0150*/ 	.word	0x00000000
        /*0154*/ 	.short	0x010a
        /*0156*/ 	.byte	0x06
	.zero		1


	//   ....[14]....
        /*0158*/ 	.word	0x000022f0
        /*015c*/ 	.word	0x000000ff
        /*0160*/ 	.word	0x00000000
        /*0164*/ 	.short	0x010a
        /*0166*/ 	.byte	0x0d
	.zero		1


	//   ....[15]....
        /*0168*/ 	.word	0x00002330
        /*016c*/ 	.word	0x000000ff
        /*0170*/ 	.word	0x00000000
        /*0174*/ 	.short	0x010a
        /*0176*/ 	.byte	0x0d
	.zero		1


	//   ....[16]....
        /*0178*/ 	.word	0x00002b20
        /*017c*/ 	.word	0x0000000e
        /*0180*/ 	.word	0x00000000
        /*0184*/ 	.short	0x0101
        /*0186*/ 	.byte	0x3f
	.zero		1


	//   ....[17]....
        /*0188*/ 	.word	0x000031c0
        /*018c*/ 	.word	0x0000000c
        /*0190*/ 	.word	0x00000000
        /*0194*/ 	.short	0x0101
        /*0196*/ 	.byte	0x3f
	.zero		1


	//   ....[18]....
        /*0198*/ 	.word	0x00008d10
        /*019c*/ 	.word	0x00000014
        /*01a0*/ 	.word	0x00000028
        /*01a4*/ 	.short	0x010a
        /*01a6*/ 	.byte	0x3f
	.zero		1


	//   ....[19]....
        /*01a8*/ 	.word	0x000090b0
        /*01ac*/ 	.word	0x00000008
        /*01b0*/ 	.word	0x00000068
        /*01b4*/ 	.short	0x0101
        /*01b6*/ 	.byte	0x3f
	.zero		1


	//   ....[20]....
        /*01b8*/ 	.word	0x000097d0
        /*01bc*/ 	.word	0x00000006
        /*01c0*/ 	.word	0x00000000
        /*01c4*/ 	.short	0x010a
        /*01c6*/ 	.byte	0x3f
	.zero		1


	//   ....[21]....
        /*01c8*/ 	.word	0x00009850
        /*01cc*/ 	.word	0x00000007
        /*01d0*/ 	.word	0x00000000
        /*01d4*/ 	.short	0x010a
        /*01d6*/ 	.byte	0x3f
	.zero		1


	//   ....[22]....
        /*01d8*/ 	.word	0x000098e0
        /*01dc*/ 	.word	0x0000000a
        /*01e0*/ 	.word	0x00000000
        /*01e4*/ 	.short	0x010a
        /*01e6*/ 	.byte	0x3f
	.zero		1


	//   ....[23]....
        /*01e8*/ 	.word	0x00009970
        /*01ec*/ 	.word	0x0000000b
        /*01f0*/ 	.word	0x00000000
        /*01f4*/ 	.short	0x010a
        /*01f6*/ 	.byte	0x3f
	.zero		1


	//   ....[24]....
        /*01f8*/ 	.word	0x00009a00
        /*01fc*/ 	.word	0x00000003
        /*0200*/ 	.word	0x00000000
        /*0204*/ 	.short	0x010a
        /*0206*/ 	.byte	0x3f
	.zero		1


	//   ....[25]....
        /*0208*/ 	.word	0x00009a70
        /*020c*/ 	.word	0x0000000d
        /*0210*/ 	.word	0x00000000
        /*0214*/ 	.short	0x010a
        /*0216*/ 	.byte	0x3f
	.zero		1


	//   ....[26]....
        /*0218*/ 	.word	0x00009ad0
        /*021c*/ 	.word	0x0000000f
        /*0220*/ 	.word	0x00000000
        /*0224*/ 	.short	0x010a
        /*0226*/ 	.byte	0x3f
	.zero		1


	//   ....[27]....
        /*0228*/ 	.word	0x00009ba0
        /*022c*/ 	.word	0x00000014
        /*0230*/ 	.word	0x00000028
        /*0234*/ 	.short	0x010a
        /*0236*/ 	.byte	0x3f
	.zero		1


	//   ....[28]....
        /*0238*/ 	.word	0x00009c70
        /*023c*/ 	.word	0x00000006
        /*0240*/ 	.word	0x00000000
        /*0244*/ 	.short	0x010a
        /*0246*/ 	.byte	0x3f
	.zero		1


	//   ....[29]....
        /*0248*/ 	.word	0x00009cc0
        /*024c*/ 	.word	0x00000007
        /*0250*/ 	.word	0x00000000
        /*0254*/ 	.short	0x010a
        /*0256*/ 	.byte	0x3f
	.zero		1


	//   ....[30]....
        /*0258*/ 	.word	0x00009d10
        /*025c*/ 	.word	0x0000000a
        /*0260*/ 	.word	0x00000000
        /*0264*/ 	.short	0x010a
        /*0266*/ 	.byte	0x3f
	.zero		1


	//   ....[31]....
        /*0268*/ 	.word	0x00009d60
        /*026c*/ 	.word	0x0000000b
        /*0270*/ 	.word	0x00000000
        /*0274*/ 	.short	0x010a
        /*0276*/ 	.byte	0x3f
	.zero		1


	//----- nvinfo : EIATTR_NUM_MBARRIERS
	.align		4
.L_28:
        /*0278*/ 	.byte	0x03, 0x38
        /*027a*/ 	.short	0x000c


	//----- nvinfo : EIATTR_EXIT_INSTR_OFFSETS
	.align		4
        /*027c*/ 	.byte	0x04, 0x1c
        /*027e*/ 	.short	(.L_30 - .L_29)


	//   ....[0]....
.L_29:
        /*0280*/ 	.word	0x00000970


	//   ....[1]....
        /*0284*/ 	.word	0x00001160


	//   ....[2]....
        /*0288*/ 	.word	0x00008350


	//   ....[3]....
        /*028c*/ 	.word	0x000088b0


	//   ....[4]....
        /*0290*/ 	.word	0x00009a50


	//----- nvinfo : EIATTR_MAX_THREADS
	.align		4
.L_30:
        /*0294*/ 	.byte	0x04, 0x05
        /*0296*/ 	.short	(.L_32 - .L_31)
.L_31:
        /*0298*/ 	.word	0x00000180
        /*029c*/ 	.word	0x00000001
        /*02a0*/ 	.word	0x00000001


	//----- nvinfo : EIATTR_CRS_STACK_SIZE
	.align		4
.L_32:
        /*02a4*/ 	.byte	0x04, 0x1e
        /*02a6*/ 	.short	(.L_34 - .L_33)
.L_33:
        /*02a8*/ 	.word	0x00000000


	//----- nvinfo : EIATTR_CBANK_PARAM_SIZE
	.align		4
.L_34:
        /*02ac*/ 	.byte	0x03, 0x19
        /*02ae*/ 	.short	0x0470


	//----- nvinfo : EIATTR_PARAM_CBANK
	.align		4
        /*02b0*/ 	.byte	0x04, 0x0a
        /*02b2*/ 	.short	(.L_36 - .L_35)
	.align		4
.L_35:
        /*02b4*/ 	.word	index@(.nv.constant0._ZN7cutlass13device_kernelINS_4gemm6kernel13GemmUniversalIN4cute5tupleIJiiiiEEENS1_10collective13CollectiveMmaINS1_37MainloopSm90TmaGmmaWarpSpecializedFP8ILi5ENS5_IJNS4_1CILi2EEESB_NSA_ILi1EEEEEENS1_35KernelTmaWarpSpecializedCooperativeEEENS5_IJNSA_ILi256EEENSA_ILi64EEENSA_ILi128EEEEEENS_12float_e5m2_tENS5_IJlSC_lEEESK_SL_NS4_8TiledMMAINS4_8MMA_AtomIJNS4_4SM904GMMA30MMA_64x64x32_F32E5M2E5M2_SS_TNILNSP_7ScaleInE1ELSR_1EEEEEENS4_6LayoutINS5_IJSB_SC_SC_EEENS5_IJSC_NSA_ILi0EEESW_EEEEENS5_IJNS4_10UnderscoreESZ_SZ_EEEEENS4_23SM90_TMA_LOAD_MULTICASTENS4_14ComposedLayoutINS4_7SwizzleILi3ELi4ELi3EEENS4_18smem_ptr_flag_bitsILi8EEENSU_INS5_IJNSA_ILi8EEESI_EEENS5_IJSI_SC_EEEEEEEvNS4_8identityES12_S1C_vS1D_EENS_8epilogue10collective6detail29Sm90TmaWarpSpecializedAdapterINS1G_15DefaultEpilogueISK_SL_SL_NS1F_6thread17LinearCombinationISK_Li1EffLNS1K_9ScaleType4KindE0ELNS_15FloatRoundStyleE2ESK_EENS1_15EpilogueDefaultEEEEEvvEEEEvNT_6ParamsE)
        /*02b8*/ 	.short	0x0210
        /*02ba*/ 	.short	0x0470


	//----- nvinfo : EIATTR_SW_WAR
	.align		4
.L_36:
        /*02bc*/ 	.byte	0x04, 0x36
        /*02be*/ 	.short	(.L_38 - .L_37)
.L_37:
        /*02c0*/ 	.word	0x00000008
.L_38:


//--------------------- .nv.callgraph             --------------------------
	.section	.nv.callgraph,"",@"SHT_CUDA_CALLGRAPH"
	.align	4
	.sectionentsize	8
	.align		4
        /*0000*/ 	.word	0x00000000
	.align		4
        /*0004*/ 	.word	0xffffffff
	.align		4
        /*0008*/ 	.word	0x00000000
	.align		4
        /*000c*/ 	.word	0xfffffffe
	.align		4
        /*0010*/ 	.word	0x00000000
	.align		4
        /*0014*/ 	.word	0xfffffffd
	.align		4
        /*0018*/ 	.word	0x00000000
	.align		4
        /*001c*/ 	.word	0xfffffffc


//--------------------- .nv.constant4             --------------------------
	.section	.nv.constant4,"a",@progbits
	.align	8
	.align		8
.nv.constant4:
        /*0000*/ 	.dword	_ZN39_INTERNAL_c03cbad9_4_k_cu_f75d21f4_56974cuda3std3__45__cpo5beginE
	.align		8
        /*0008*/ 	.dword	_ZN39_INTERNAL_c03cbad9_4_k_cu_f75d21f4_56974cuda3std3__45__cpo3endE
	.align		8
        /*0010*/ 	.dword	_ZN39_INTERNAL_c03cbad9_4_k_cu_f75d21f4_56974cuda3std3__45__cpo6cbeginE
	.align		8
        /*0018*/ 	.dword	_ZN39_INTERNAL_c03cbad9_4_k_cu_f75d21f4_56974cuda3std3__45__cpo4cendE
	.align		8
        /*0020*/ 	.dword	_ZN39_INTERNAL_c03cbad9_4_k_cu_f75d21f4_56974cuda3std3__441_GLOBAL__N__c03cbad9_4_k_cu_f75d21f4_56976ignoreE
	.align		8
        /*0028*/ 	.dword	_ZN39_INTERNAL_c03cbad9_4_k_cu_f75d21f4_56974cuda3std3__419piecewise_constructE
	.align		8
        /*0030*/ 	.dword	_ZN39_INTERNAL_c03cbad9_4_k_cu_f75d21f4_56974cuda3std3__48in_placeE
	.align		8
        /*0038*/ 	.dword	_ZN39_INTERNAL_c03cbad9_4_k_cu_f75d21f4_56974cuda3std6ranges3__45__cpo4swapE
	.align		8
        /*0040*/ 	.dword	_ZN39_INTERNAL_c03cbad9_4_k_cu_f75d21f4_56974cuda3std6ranges3__45__cpo9iter_moveE
	.align		8
        /*0048*/ 	.dword	_ZN39_INTERNAL_c03cbad9_4_k_cu_f75d21f4_56974cute7productE
	.align		8
        /*0050*/ 	.dword	_ZN39_INTERNAL_c03cbad9_4_k_cu_f75d21f4_56974cute1_E


//--------------------- .text._ZN7cutlass13device_kernelINS_4gemm6kernel13GemmUniversalIN4cute5tupleIJiiiiEEENS1_10collective13CollectiveMmaINS1_37MainloopSm90TmaGmmaWarpSpecializedFP8ILi5ENS5_IJNS4_1CILi2EEESB_NSA_ILi1EEEEEENS1_35KernelTmaWarpSpecializedCooperativeEEENS5_IJNSA_ILi256EEENSA_ILi64EEENSA_ILi128EEEEEENS_12float_e5m2_tENS5_IJlSC_lEEESK_SL_NS4_8TiledMMAINS4_8MMA_AtomIJNS4_4SM904GMMA30MMA_64x64x32_F32E5M2E5M2_SS_TNILNSP_7ScaleInE1ELSR_1EEEEEENS4_6LayoutINS5_IJSB_SC_SC_EEENS5_IJSC_NSA_ILi0EEESW_EEEEENS5_IJNS4_10UnderscoreESZ_SZ_EEEEENS4_23SM90_TMA_LOAD_MULTICASTENS4_14ComposedLayoutINS4_7SwizzleILi3ELi4ELi3EEENS4_18smem_ptr_flag_bitsILi8EEENSU_INS5_IJNSA_ILi8EEESI_EEENS5_IJSI_SC_EEEEEEEvNS4_8identityES12_S1C_vS1D_EENS_8epilogue10collective6detail29Sm90TmaWarpSpecializedAdapterINS1G_15DefaultEpilogueISK_SL_SL_NS1F_6thread17LinearCombinationISK_Li1EffLNS1K_9ScaleType4KindE0ELNS_15FloatRoundStyleE2ESK_EENS1_15EpilogueDefaultEEEEEvvEEEEvNT_6ParamsE --------------------------
	.section	.text._ZN7cutlass13device_kernelINS_4gemm6kernel13GemmUniversalIN4cute5tupleIJiiiiEEENS1_10collective13CollectiveMmaINS1_37MainloopSm90TmaGmmaWarpSpecializedFP8ILi5ENS5_IJNS4_1CILi2EEESB_NSA_ILi1EEEEEENS1_35KernelTmaWarpSpecializedCooperativeEEENS5_IJNSA_ILi256EEENSA_ILi64EEENSA_ILi128EEEEEENS_12float_e5m2_tENS5_IJlSC_lEEESK_SL_NS4_8TiledMMAINS4_8MMA_AtomIJNS4_4SM904GMMA30MMA_64x64x32_F32E5M2E5M2_SS_TNILNSP_7ScaleInE1ELSR_1EEEEEENS4_6LayoutINS5_IJSB_SC_SC_EEENS5_IJSC_NSA_ILi0EEESW_EEEEENS5_IJNS4_10UnderscoreESZ_SZ_EEEEENS4_23SM90_TMA_LOAD_MULTICASTENS4_14ComposedLayoutINS4_7SwizzleILi3ELi4ELi3EEENS4_18smem_ptr_flag_bitsILi8EEENSU_INS5_IJNSA_ILi8EEESI_EEENS5_IJSI_SC_EEEEEEEvNS4_8identityES12_S1C_vS1D_EENS_8epilogue10collective6detail29Sm90TmaWarpSpecializedAdapterINS1G_15DefaultEpilogueISK_SL_SL_NS1F_6thread17LinearCombinationISK_Li1EffLNS1K_9ScaleType4KindE0ELNS_15FloatRoundStyleE2ESK_EENS1_15EpilogueDefaultEEEEEvvEEEEvNT_6ParamsE,"ax",@progbits
	.align	128
.text._ZN7cutlass13device_kernelINS_4gemm6kernel13GemmUniversalIN4cute5tupleIJiiiiEEENS1_10collective13CollectiveMmaINS1_37MainloopSm90TmaGmmaWarpSpecializedFP8ILi5ENS5_IJNS4_1CILi2EEESB_NSA_ILi1EEEEEENS1_35KernelTmaWarpSpecializedCooperativeEEENS5_IJNSA_ILi256EEENSA_ILi64EEENSA_ILi128EEEEEENS_12float_e5m2_tENS5_IJlSC_lEEESK_SL_NS4_8TiledMMAINS4_8MMA_AtomIJNS4_4SM904GMMA30MMA_64x64x32_F32E5M2E5M2_SS_TNILNSP_7ScaleInE1ELSR_1EEEEEENS4_6LayoutINS5_IJSB_SC_SC_EEENS5_IJSC_NSA_ILi0EEESW_EEEEENS5_IJNS4_10UnderscoreESZ_SZ_EEEEENS4_23SM90_TMA_LOAD_MULTICASTENS4_14ComposedLayoutINS4_7SwizzleILi3ELi4ELi3EEENS4_18smem_ptr_flag_bitsILi8EEENSU_INS5_IJNSA_ILi8EEESI_EEENS5_IJSI_SC_EEEEEEEvNS4_8identityES12_S1C_vS1D_EENS_8epilogue10collective6detail29Sm90TmaWarpSpecializedAdapterINS1G_15DefaultEpilogueISK_SL_SL_NS1F_6thread17LinearCombinationISK_Li1EffLNS1K_9ScaleType4KindE0ELNS_15FloatRoundStyleE2ESK_EENS1_15EpilogueDefaultEEEEEvvEEEEvNT_6ParamsE:
        .type           _ZN7cutlass13device_kernelINS_4gemm6kernel13GemmUniversalIN4cute5tupleIJiiiiEEENS1_10collective13CollectiveMmaINS1_37MainloopSm90TmaGmmaWarpSpecializedFP8ILi5ENS5_IJNS4_1CILi2EEESB_NSA_ILi1EEEEEENS1_35KernelTmaWarpSpecializedCooperativeEEENS5_IJNSA_ILi256EEENSA_ILi64EEENSA_ILi128EEEEEENS_12float_e5m2_tENS5_IJlSC_lEEESK_SL_NS4_8TiledMMAINS4_8MMA_AtomIJNS4_4SM904GMMA30MMA_64x64x32_F32E5M2E5M2_SS_TNILNSP_7ScaleInE1ELSR_1EEEEEENS4_6LayoutINS5_IJSB_SC_SC_EEENS5_IJSC_NSA_ILi0EEESW_EEEEENS5_IJNS4_10UnderscoreESZ_SZ_EEEEENS4_23SM90_TMA_LOAD_MULTICASTENS4_14ComposedLayoutINS4_7SwizzleILi3ELi4ELi3EEENS4_18smem_ptr_flag_bitsILi8EEENSU_INS5_IJNSA_ILi8EEESI_EEENS5_IJSI_SC_EEEEEEEvNS4_8identityES12_S1C_vS1D_EENS_8epilogue10collective6detail29Sm90TmaWarpSpecializedAdapterINS1G_15DefaultEpilogueISK_SL_SL_NS1F_6thread17LinearCombinationISK_Li1EffLNS1K_9ScaleType4KindE0ELNS_15FloatRoundStyleE2ESK_EENS1_15EpilogueDefaultEEEEEvvEEEEvNT_6ParamsE,@function
        .size           _ZN7cutlass13device_kernelINS_4gemm6kernel13GemmUniversalIN4cute5tupleIJiiiiEEENS1_10collective13CollectiveMmaINS1_37MainloopSm90TmaGmmaWarpSpecializedFP8ILi5ENS5_IJNS4_1CILi2EEESB_NSA_ILi1EEEEEENS1_35KernelTmaWarpSpecializedCooperativeEEENS5_IJNSA_ILi256EEENSA_ILi64EEENSA_ILi128EEEEEENS_12float_e5m2_tENS5_IJlSC_lEEESK_SL_NS4_8TiledMMAINS4_8MMA_AtomIJNS4_4SM904GMMA30MMA_64x64x32_F32E5M2E5M2_SS_TNILNSP_7ScaleInE1ELSR_1EEEEEENS4_6LayoutINS5_IJSB_SC_SC_EEENS5_IJSC_NSA_ILi0EEESW_EEEEENS5_IJNS4_10UnderscoreESZ_SZ_EEEEENS4_23SM90_TMA_LOAD_MULTICASTENS4_14ComposedLayoutINS4_7SwizzleILi3ELi4ELi3EEENS4_18smem_ptr_flag_bitsILi8EEENSU_INS5_IJNSA_ILi8EEESI_EEENS5_IJSI_SC_EEEEEEEvNS4_8identityES12_S1C_vS1D_EENS_8epilogue10collective6detail29Sm90TmaWarpSpecializedAdapterINS1G_15DefaultEpilogueISK_SL_SL_NS1F_6thread17LinearCombinationISK_Li1EffLNS1K_9ScaleType4KindE0ELNS_15FloatRoundStyleE2ESK_EENS1_15EpilogueDefaultEEEEEvvEEEEvNT_6ParamsE,(.L_x_208 - _ZN7cutlass13device_kernelINS_4gemm6kernel13GemmUniversalIN4cute5tupleIJiiiiEEENS1_10collective13CollectiveMmaINS1_37MainloopSm90TmaGmmaWarpSpecializedFP8ILi5ENS5_IJNS4_1CILi2EEESB_NSA_ILi1EEEEEENS1_35KernelTmaWarpSpecializedCooperativeEEENS5_IJNSA_ILi256EEENSA_ILi64EEENSA_ILi128EEEEEENS_12float_e5m2_tENS5_IJlSC_lEEESK_SL_NS4_8TiledMMAINS4_8MMA_AtomIJNS4_4SM904GMMA30MMA_64x64x32_F32E5M2E5M2_SS_TNILNSP_7ScaleInE1ELSR_1EEEEEENS4_6LayoutINS5_IJSB_SC_SC_EEENS5_IJSC_NSA_ILi0EEESW_EEEEENS5_IJNS4_10UnderscoreESZ_SZ_EEEEENS4_23SM90_TMA_LOAD_MULTICASTENS4_14ComposedLayoutINS4_7SwizzleILi3ELi4ELi3EEENS4_18smem_ptr_flag_bitsILi8EEENSU_INS5_IJNSA_ILi8EEESI_EEENS5_IJSI_SC_EEEEEEEvNS4_8identityES12_S1C_vS1D_EENS_8epilogue10collective6detail29Sm90TmaWarpSpecializedAdapterINS1G_15DefaultEpilogueISK_SL_SL_NS1F_6thread17LinearCombinationISK_Li1EffLNS1K_9ScaleType4KindE0ELNS_15FloatRoundStyleE2ESK_EENS1_15EpilogueDefaultEEEEEvvEEEEvNT_6ParamsE)
        .other          _ZN7cutlass13device_kernelINS_4gemm6kernel13GemmUniversalIN4cute5tupleIJiiiiEEENS1_10collective13CollectiveMmaINS1_37MainloopSm90TmaGmmaWarpSpecializedFP8ILi5ENS5_IJNS4_1CILi2EEESB_NSA_ILi1EEEEEENS1_35KernelTmaWarpSpecializedCooperativeEEENS5_IJNSA_ILi256EEENSA_ILi64EEENSA_ILi128EEEEEENS_12float_e5m2_tENS5_IJlSC_lEEESK_SL_NS4_8TiledMMAINS4_8MMA_AtomIJNS4_4SM904GMMA30MMA_64x64x32_F32E5M2E5M2_SS_TNILNSP_7ScaleInE1ELSR_1EEEEEENS4_6LayoutINS5_IJSB_SC_SC_EEENS5_IJSC_NSA_ILi0EEESW_EEEEENS5_IJNS4_10UnderscoreESZ_SZ_EEEEENS4_23SM90_TMA_LOAD_MULTICASTENS4_14ComposedLayoutINS4_7SwizzleILi3ELi4ELi3EEENS4_18smem_ptr_flag_bitsILi8EEENSU_INS5_IJNSA_ILi8EEESI_EEENS5_IJSI_SC_EEEEEEEvNS4_8identityES12_S1C_vS1D_EENS_8epilogue10collective6detail29Sm90TmaWarpSpecializedAdapterINS1G_15DefaultEpilogueISK_SL_SL_NS1F_6thread17LinearCombinationISK_Li1EffLNS1K_9ScaleType4KindE0ELNS_15FloatRoundStyleE2ESK_EENS1_15EpilogueDefaultEEEEEvvEEEEvNT_6ParamsE,@"STO_CUDA_ENTRY STV_DEFAULT"
_ZN7cutlass13device_kernelINS_4gemm6kernel13GemmUniversalIN4cute5tupleIJiiiiEEENS1_10collective13CollectiveMmaINS1_37MainloopSm90TmaGmmaWarpSpecializedFP8ILi5ENS5_IJNS4_1CILi2EEESB_NSA_ILi1EEEEEENS1_35KernelTmaWarpSpecializedCooperativeEEENS5_IJNSA_ILi256EEENSA_ILi64EEENSA_ILi128EEEEEENS_12float_e5m2_tENS5_IJlSC_lEEESK_SL_NS4_8TiledMMAINS4_8MMA_AtomIJNS4_4SM904GMMA30MMA_64x64x32_F32E5M2E5M2_SS_TNILNSP_7ScaleInE1ELSR_1EEEEEENS4_6LayoutINS5_IJSB_SC_SC_EEENS5_IJSC_NSA_ILi0EEESW_EEEEENS5_IJNS4_10UnderscoreESZ_SZ_EEEEENS4_23SM90_TMA_LOAD_MULTICASTENS4_14ComposedLayoutINS4_7SwizzleILi3ELi4ELi3EEENS4_18smem_ptr_flag_bitsILi8EEENSU_INS5_IJNSA_ILi8EEESI_EEENS5_IJSI_SC_EEEEEEEvNS4_8identityES12_S1C_vS1D_EENS_8epilogue10collective6detail29Sm90TmaWarpSpecializedAdapterINS1G_15DefaultEpilogueISK_SL_SL_NS1F_6thread17LinearCombinationISK_Li1EffLNS1K_9ScaleType4KindE0ELNS_15FloatRoundStyleE2ESK_EENS1_15EpilogueDefaultEEEEEvvEEEEvNT_6ParamsE:
[----:B------:R-:W-:Y:S01]  /*0000*/  LDC R1, c[0x0][0x28] ;  /* 0x00000a00ff017b82 */ /* 0x000fe20000000800 */
[----:B------:R-:W0:Y:S01]  /*0010*/  S2R R0, SR_TID.X ;  /* 0x0000000000007919 */ /* 0x000e220000002100 */
[----:B------:R-:W-:Y:S01]  /*0020*/  ELECT P0, URZ, PT ;  /* 0x00000000003f782f */ /* 0x000fe20003800000 */
[----:B------:R-:W-:Y:S01]  /*0030*/  BSSY B0, `(.L_x_0) ;  /* 0x000000f000007945 */ /* 0x000fe20003800000 */
[--C-:B0-----:R-:W-:Y:S02]  /*0040*/  SHF.R.U32.HI R2, RZ, 0x5, R0.reuse ;  /* 0x00000005ff027819 */ /* 0x101fe40000011600 */
[----:B------:R-:W-:-:S03]  /*0050*/  SHF.R.U32.HI R3, RZ, 0x7, R0 ;  /* 0x00000007ff037819 */ /* 0x000fc60000011600 */
[----:B------:R-:W0:Y:S04]  /*0060*/  SHFL.IDX PT, R7, R2, RZ, 0x1f ;  /* 0x00001fff02077589 */ /* 0x000e2800000e0000 */
[----:B------:R-:W1:Y:S01]  /*0070*/  SHFL.IDX PT, R3, R3, RZ, 0x1f ;  /* 0x00001fff03037589 */ /* 0x000e6200000e0000 */
[----:B0-----:R-:W-:-:S13]  /*0080*/  ISETP.NE.OR P0, PT, R7, RZ, !P0 ;  /* 0x000000ff0700720c */ /* 0x001fda0004705670 */
[----:B-1----:R-:W-:Y:S05]  /*0090*/  @P0 BRA `(.L_x_1) ;  /* 0x0000000000200947 */ /* 0x002fea0003800000 */
[----:B------:R-:W-:Y:S02]  /*00a0*/  ULDC.64 UR4, c[0x0][0x198] ;  /* 0x0000660000047ab9 */ /* 0x000fe40000000a00 */
[----:B------:R-:W-:Y:S02]  /*00b0*/  UIADD3 UR6, UP0, UR4, 0xf0, URZ ;  /* 0x000000f004067890 */ /* 0x000fe4000ff1e03f */
[----:B------:R-:W-:Y:S02]  /*00c0*/  UIADD3 UR4, UP1, UR4, 0x1f0, URZ ;  /* 0x000001f004047890 */ /* 0x000fe4000ff3e03f */
[----:B------:R-:W-:Y:S02]  /*00d0*/  UIADD3.X UR7, URZ, UR5, URZ, UP0, !UPT ;  /* 0x000000053f077290 */ /* 0x000fe400087fe43f */
[----:B------:R-:W-:-:S07]  /*00e0*/  UIADD3.X UR5, URZ, UR5, URZ, UP1, !UPT ;  /* 0x000000053f057290 */ /* 0x000fce0008ffe43f */
[----:B------:R0:W-:Y:S02]  /*00f0*/  UTMACCTL.PF [UR6] ;  /* 0x00000000060079b9 */ /* 0x0001e40008040000 */
[----:B------:R0:W-:Y:S02]  /*0100*/  UTMACCTL.PF [UR4] ;  /* 0x00000000040079b9 */ /* 0x0001e40008040000 */
[----:B0-----:R-:W-:Y:S01]  /*0110*/  NOP ;  /* 0x0000000000007918 */ /* 0x001fe20000000000 */
.L_x_1:
[----:B------:R-:W-:Y:S05]  /*0120*/  BSYNC B0 ;  /* 0x0000000000007941 */ /* 0x000fea0003800000 */
.L_x_0:
[----:B------:R-:W0:Y:S02]  /*0130*/  SHFL.IDX PT, R4, R2, RZ, 0x1f ;  /* 0x00001fff02047589 */ /* 0x000e2400000e0000 */
[----:B0-----:R-:W-:-:S13]  /*0140*/  ISETP.NE.AND P0, PT, R4, RZ, PT ;  /* 0x000000ff0400720c */ /* 0x001fda0003f05270 */
[----:B------:R-:W-:Y:S05]  /*0150*/  @P0 BRA `(.L_x_2) ;  /* 0x0000000000600947 */ /* 0x000fea0003800000 */
[----:B------:R-:W0:Y:S01]  /*0160*/  S2UR UR8, SR_CgaCtaId ;  /* 0x00000000000879c3 */ /* 0x000e220000008800 */
[----:B------:R-:W-:Y:S01]  /*0170*/  UMOV UR4, 0x400 ;  /* 0x0000040000047882 */ /* 0x000fe20000000000 */
[----:B------:R-:W-:Y:S01]  /*0180*/  UMOV UR5, 0x1 ;  /* 0x0000000100057882 */ /* 0x000fe20000000000 */
[----:B------:R-:W-:Y:S01]  /*0190*/  UMOV UR6, 0x6 ;  /* 0x0000000600067882 */ /* 0x000fe20000000000 */
[----:B------:R-:W-:Y:S01]  /*01a0*/  ELECT P0, URZ, PT ;  /* 0x00000000003f782f */ /* 0x000fe20003800000 */
[----:B------:R-:W-:-:S04]  /*01b0*/  UIADD3 UR6, -UR6, 0x100000, URZ ;  /* 0x0010000006067890 */ /* 0x000fc8000fffe13f */
[----:B------:R-:W-:Y:S02]  /*01c0*/  USHF.L.U32 UR7, UR6, 0xb, URZ ;  /* 0x0000000b06077899 */ /* 0x000fe4000800063f */
[----:B------:R-:W-:Y:S02]  /*01d0*/  USHF.L.U32 UR6, UR6, 0x1, URZ ;  /* 0x0000000106067899 */ /* 0x000fe4000800063f */
[----:B0-----:R-:W-:Y:S02]  /*01e0*/  ULEA UR8, UR8, UR4, 0x18 ;  /* 0x0000000408087291 */ /* 0x001fe4000f8ec03f */
[----:B------:R-:W-:-:S04]  /*01f0*/  UIADD3 UR4, -UR5, 0x100000, URZ ;  /* 0x0010000005047890 */ /* 0x000fc8000fffe13f */
[----:B------:R-:W-:Y:S02]  /*0200*/  USHF.L.U32 UR5, UR4, 0xb, URZ ;  /* 0x0000000b04057899 */ /* 0x000fe4000800063f */
[----:B------:R-:W-:Y:S01]  /*0210*/  USHF.L.U32 UR4, UR4, 0x1, URZ ;  /* 0x0000000104047899 */ /* 0x000fe2000800063f */
[----:B------:R-:W0:Y:S11]  /*0220*/  FENCE.VIEW.ASYNC.S ;  /* 0x00000000000073c6 */ /* 0x000e360000000000 */
[----:B0-----:R0:W1:Y:S01]  /*0230*/  SYNCS.EXCH.64 URZ, [UR8], UR4 ;  /* 0x00000004083f75b2 */ /* 0x0010620008000100 */
[----:B------:R0:W2:Y:S01]  /*0240*/  SYNCS.EXCH.64 URZ, [UR8+0x28], UR6 ;  /* 0x00002806083f75b2 */ /* 0x0000a20008000100 */
[----:B------:R0:W3:Y:S01]  /*0250*/  SYNCS.EXCH.64 URZ, [UR8+0x8], UR4 ;  /* 0x00000804083f75b2 */ /* 0x0000e20008000100 */
[----:B------:R0:W4:Y:S01]  /*0260*/  SYNCS.EXCH.64 URZ, [UR8+0x30], UR6 ;  /* 0x00003006083f75b2 */ /* 0x0001220008000100 */
[----:B------:R0:W0:Y:S01]  /*0270*/  SYNCS.EXCH.64 URZ, [UR8+0x10], UR4 ;  /* 0x00001004083f75b2 */ /* 0x0000220008000100 */
[----:B------:R0:W0:Y:S01]  /*0280*/  SYNCS.EXCH.64 URZ, [UR8+0x38], UR6 ;  /* 0x00003806083f75b2 */ /* 0x0000220008000100 */
[----:B------:R0:W0:Y:S01]  /*0290*/  SYNCS.EXCH.64 URZ, [UR8+0x18], UR4 ;  /* 0x00001804083f75b2 */ /* 0x0000220008000100 */
[----:B------:R0:W0:Y:S01]  /*02a0*/  SYNCS.EXCH.64 URZ, [UR8+0x40], UR6 ;  /* 0x00004006083f75b2 */ /* 0x0000220008000100 */
[----:B------:R0:W0:Y:S01]  /*02b0*/  SYNCS.EXCH.64 URZ, [UR8+0x20], UR4 ;  /* 0x00002004083f75b2 */ /* 0x0000220008000100 */
[----:B------:R0:W0:Y:S01]  /*02c0*/  SYNCS.EXCH.64 URZ, [UR8+0x48], UR6 ;  /* 0x00004806083f75b2 */ /* 0x0000220008000100 */
[----:B------:R-:W-:Y:S01]  /*02d0*/  NOP ;  /* 0x0000000000007918 */ /* 0x000fe20000000000 */
.L_x_2:
[----:B------:R-:W-:Y:S01]  /*02e0*/  SHF.R.S32.HI R5, RZ, 0x1f, R0 ;  /* 0x0000001fff057819 */ /* 0x000fe20000011400 */
[----:B------:R-:W5:Y:S01]  /*02f0*/  SHFL.IDX PT, R2, R2, RZ, 0x1f ;  /* 0x00001fff02027589 */ /* 0x000f6200000e0000 */
[----:B0-----:R-:W0:Y:S01]  /*0300*/  S2UR UR8, SR_CTAID.X ;  /* 0x00000000000879c3 */ /* 0x001e220000002500 */
[----:B------:R-:W-:Y:S02]  /*0310*/  ELECT P0, URZ, PT ;  /* 0x00000000003f782f */ /* 0x000fe40003800000 */
[----:B------:R-:W-:Y:S01]  /*0320*/  LEA.HI R5, R5, R0, RZ, 0x7 ;  /* 0x0000000005057211 */ /* 0x000fe200078f38ff */
[----:B------:R-:W1:Y:S01]  /*0330*/  S2R R8, SR_CTAID.Y ;  /* 0x0000000000087919 */ /* 0x000e620000002600 */
[----:B------:R-:W-:Y:S01]  /*0340*/  SHF.R.S32.HI R11, RZ, 0x1f, R4 ;  /* 0x0000001fff0b7819 */ /* 0x000fe20000011404 */
[----:B------:R-:W-:Y:S01]  /*0350*/  ULDC UR4, c[0x0][0x150] ;  /* 0x0000540000047ab9 */ /* 0x000fe20000000800 */
[----:B------:R-:W-:Y:S01]  /*0360*/  LOP3.LUT R5, R5, 0xffffff80, RZ, 0xc0, !PT ;  /* 0xffffff8005057812 */ /* 0x000fe200078ec0ff */
[----:B------:R-:W-:Y:S01]  /*0370*/  VIADD R16, R3, 0xffffffff ;  /* 0xffffffff03107836 */ /* 0x000fe20000000000 */
[----:B------:R-:W-:Y:S01]  /*0380*/  LEA.HI R11, R11, R4, RZ, 0x2 ;  /* 0x000000040b0b7211 */ /* 0x000fe200078f10ff */
[----:B------:R-:W2:Y:S01]  /*0390*/  LDC R12, c[0x0][0x144] ;  /* 0x00005100ff0c7b82 */ /* 0x000ea20000000800 */
[----:B------:R-:W-:Y:S01]  /*03a0*/  NOP ;  /* 0x0000000000007918 */ /* 0x000fe20000000000 */
[----:B------:R-:W-:Y:S01]  /*03b0*/  IMAD.IADD R6, R0, 0x1, -R5 ;  /* 0x0000000100067824 */ /* 0x000fe200078e0a05 */
[----:B------:R-:W-:Y:S01]  /*03c0*/  LOP3.LUT R11, R11, 0x3ffffffc, RZ, 0xc0, !PT ;  /* 0x3ffffffc0b0b7812 */ /* 0x000fe200078ec0ff */
[----:B------:R-:W-:Y:S01]  /*03d0*/  NOP ;  /* 0x0000000000007918 */ /* 0x000fe20000000000 */
[----:B------:R-:W-:-:S02]  /*03e0*/  ISETP.NE.AND P4, PT, R3, RZ, PT ;  /* 0x000000ff0300720c */ /* 0x000fc40003f85270 */
[----:B------:R-:W-:Y:S01]  /*03f0*/  SHF.R.S32.HI R5, RZ, 0x1f, R6 ;  /* 0x0000001fff057819 */ /* 0x000fe20000011406 */
[----:B------:R-:W-:Y:S01]  /*0400*/  IMAD.IADD R4, R4, 0x1, -R11 ;  /* 0x0000000104047824 */ /* 0x000fe200078e0a0b */
[----:B------:R-:W3:Y:S01]  /*0410*/  LDC R14, c[0x0][0x140] ;  /* 0x00005000ff0e7b82 */ /* 0x000ee20000000800 */
[----:B------:R-:W-:Y:S02]  /*0420*/  ISETP.GE.U32.AND P6, PT, R16, 0x2, PT ;  /* 0x000000021000780c */ /* 0x000fe40003fc6070 */
[----:B------:R-:W-:Y:S02]  /*0430*/  LEA.HI R5, R5, R6, RZ, 0x3 ;  /* 0x0000000605057211 */ /* 0x000fe400078f18ff */
[----:B-----5:R-:W-:Y:S02]  /*0440*/  ISETP.NE.OR P0, PT, R2, RZ, !P0 ;  /* 0x000000ff0200720c */ /* 0x020fe40004705670 */
[--C-:B------:R-:W-:Y:S01]  /*0450*/  SHF.R.S32.HI R2, RZ, 0x3, R5.reuse ;  /* 0x00000003ff027819 */ /* 0x100fe20000011405 */
[----:B------:R-:W5:Y:S01]  /*0460*/  LDC R13, c[0x0][0x148] ;  /* 0x00005200ff0d7b82 */ /* 0x000f620000000800 */
[----:B------:R-:W-:-:S02]  /*0470*/  SHF.R.S32.HI R5, RZ, 0x1f, R5 ;  /* 0x0000001fff057819 */ /* 0x000fc40000011405 */
[----:B0-----:R-:W-:Y:S02]  /*0480*/  I2FP.F32.U32 R10, UR8 ;  /* 0x00000008000a7c45 */ /* 0x001fe40008201000 */
[----:B------:R-:W-:-:S03]  /*0490*/  LEA.HI R5, R5, R2, RZ, 0x2 ;  /* 0x0000000205057211 */ /* 0x000fc600078f10ff */
[----:B------:R-:W-:Y:S01]  /*04a0*/  FMUL R10, R10, UR4 ;  /* 0x000000040a0a7c20 */ /* 0x000fe20008400000 */
[----:B------:R-:W-:Y:S01]  /*04b0*/  LOP3.LUT R5, R5, 0xfffffffc, RZ, 0xc0, !PT ;  /* 0xfffffffc05057812 */ /* 0x000fe200078ec0ff */
[----:B------:R-:W-:Y:S01]  /*04c0*/  VOTEU.ALL UP0, P0 ;  /* 0x00000000003f7886 */ /* 0x000fe20000000000 */
[----:B-1----:R-:W-:Y:S01]  /*04d0*/  I2FP.F32.U32 R11, R8 ;  /* 0x00000008000b7245 */ /* 0x002fe20000201000 */
[----:B------:R-:W-:Y:S01]  /*04e0*/  ULDC UR4, c[0x0][0x154] ;  /* 0x0000550000047ab9 */ /* 0x000fe20000000800 */
[----:B------:R-:W-:Y:S01]  /*04f0*/  VOTEU.ALL UP1, P0 ;  /* 0x00000000003f7886 */ /* 0x000fe20000020000 */
[----:B------:R-:W0:Y:S01]  /*0500*/  F2I.U32.TRUNC.NTZ R10, R10 ;  /* 0x0000000a000a7305 */ /* 0x000e22000020f000 */
[----:B------:R-:W-:Y:S01]  /*0510*/  IMAD.IADD R5, R2, 0x1, -R5 ;  /* 0x0000000102057824 */ /* 0x000fe200078e0a05 */
[----:B------:R-:W1:Y:S01]  /*0520*/  @!UP0 S2UR UR7, SR_CgaCtaId ;  /* 0x00000000000789c3 */ /* 0x000e620000008800 */
[----:B------:R-:W-:Y:S01]  /*0530*/  @!UP0 UMOV UR6, 0x400 ;  /* 0x0000040000068882 */ /* 0x000fe20000000000 */
[----:B---3--:R-:W-:Y:S01]  /*0540*/  ISETP.EQ.U32.AND P2, PT, R14, 0x1, PT ;  /* 0x000000010e00780c */ /* 0x008fe20003f42070 */
[----:B------:R-:W-:-:S05]  /*0550*/  IMAD R5, R4, 0x4, R5 ;  /* 0x0000000404057824 */ /* 0x000fca00078e0205 */
[----:B------:R-:W-:-:S04]  /*0560*/  LEA.HI R2, R5, R5, RZ, 0x1 ;  /* 0x0000000505027211 */ /* 0x000fc800078f08ff */
[----:B------:R-:W-:Y:S01]  /*0570*/  LOP3.LUT R4, R2, 0xfffffffe, RZ, 0xc0, !PT ;  /* 0xfffffffe02047812 */ /* 0x000fe200078ec0ff */
[----:B0-----:R-:W-:Y:S02]  /*0580*/  IMAD.MOV R15, RZ, RZ, -R10 ;  /* 0x000000ffff0f7224 */ /* 0x001fe400078e0a0a */
[----:B------:R-:W-:Y:S01]  /*0590*/  FMUL R10, R11, UR4 ;  /* 0x000000040b0a7c20 */ /* 0x000fe20008400000 */
[----:B------:R-:W-:Y:S01]  /*05a0*/  SHF.R.S32.HI R2, RZ, 0x1f, R7 ;  /* 0x0000001fff027819 */ /* 0x000fe20000011407 */
[----:B------:R-:W-:Y:S01]  /*05b0*/  UMOV UR4, 0x20 ;  /* 0x0000002000047882 */ /* 0x000fe20000000000 */
[----:B--2---:R-:W-:Y:S01]  /*05c0*/  IMAD R12, R12, R15, UR8 ;  /* 0x000000080c0c7e24 */ /* 0x004fe2000f8e020f */
[----:B------:R-:W-:-:S04]  /*05d0*/  @!UP0 UIADD3 UR4, -UR4, 0x100000, URZ ;  /* 0x0010000004048890 */ /* 0x000fc8000fffe13f */
[----:B------:R-:W-:Y:S02]  /*05e0*/  @!UP0 USHF.L.U32 UR5, UR4, 0xb, URZ ;  /* 0x0000000b04058899 */ /* 0x000fe4000800063f */
[----:B------:R-:W-:Y:S01]  /*05f0*/  @!UP0 USHF.L.U32 UR4, UR4, 0x1, URZ ;  /* 0x0000000104048899 */ /* 0x000fe2000800063f */
[C---:B------:R-:W-:Y:S01]  /*0600*/  IMAD.IADD R11, R5.reuse, 0x1, -R4 ;  /* 0x00000001050b7824 */ /* 0x040fe200078e0a04 */
[----:B------:R-:W0:Y:S01]  /*0610*/  F2I.U32.TRUNC.NTZ R10, R10 ;  /* 0x0000000a000a7305 */ /* 0x000e22000020f000 */
[----:B------:R-:W-:Y:S01]  /*0620*/  LEA.HI R2, R2, R7, RZ, 0x2 ;  /* 0x0000000702027211 */ /* 0x000fe200078f10ff */
[----:B------:R-:W-:Y:S02]  /*0630*/  IMAD.SHL.U32 R4, R5, 0x4, RZ ;  /* 0x0000000405047824 */ /* 0x000fe400078e00ff */
[----:B------:R-:W-:Y:S01]  /*0640*/  ISETP.NE.AND P3, PT, R11, R12, PT ;  /* 0x0000000c0b00720c */ /* 0x000fe20003f65270 */
[----:B-1----:R-:W-:Y:S01]  /*0650*/  @!UP0 ULEA UR6, UR7, UR6, 0x18 ;  /* 0x0000000607068291 */ /* 0x002fe2000f8ec03f */
[----:B------:R-:W-:Y:S01]  /*0660*/  LOP3.LUT R2, R2, 0xfffffffc, RZ, 0xc0, !PT ;  /* 0xfffffffc02027812 */ /* 0x000fe200078ec0ff */
[----:B------:R-:W-:Y:S01]  /*0670*/  VOTEU.ALL UP0, P0 ;  /* 0x00000000003f7886 */ /* 0x000fe20000000000 */
[----:B------:R-:W-:-:S02]  /*0680*/  LOP3.LUT R5, R5, 0xc, R4, 0x78, !PT ;  /* 0x0000000c05057812 */ /* 0x000fc400078e7804 */
[----:B------:R-:W-:Y:S01]  /*0690*/  LOP3.LUT P0, RZ, R6, 0x7, RZ, 0xc0, !PT ;  /* 0x0000000706ff7812 */ /* 0x000fe2000780c0ff */
[----:B------:R-:W-:Y:S02]  /*06a0*/  IMAD.IADD R7, R7, 0x1, -R2 ;  /* 0x0000000107077824 */ /* 0x000fe400078e0a02 */
[----:B------:R-:W-:Y:S01]  /*06b0*/  IMAD.MOV.U32 R6, RZ, RZ, 0x1 ;  /* 0x00000001ff067424 */ /* 0x000fe200078e00ff */
[----:B------:R-:W-:Y:S01]  /*06c0*/  ISETP.LT.U32.AND P0, PT, R5, 0x4, !P0 ;  /* 0x000000040500780c */ /* 0x000fe20004701070 */
[----:B0-----:R-:W-:Y:S01]  /*06d0*/  IMAD.MOV R20, RZ, RZ, -R10 ;  /* 0x000000ffff147224 */ /* 0x001fe200078e0a0a */
[----:B------:R-:W-:Y:S01]  /*06e0*/  ISETP.NE.AND P1, PT, R7, 0x3, PT ;  /* 0x000000030700780c */ /* 0x000fe20003f25270 */
[----:B------:R-:W0:Y:S02]  /*06f0*/  FENCE.VIEW.ASYNC.S ;  /* 0x00000000000073c6 */ /* 0x000e240000000000 */
[----:B0-----:R0:W1:Y:S01]  /*0700*/  @!UP0 SYNCS.EXCH.64 URZ, [UR6+0x60], UR4 ;  /* 0x00006004063f85b2 */ /* 0x0010620008000100 */
[----:B------:R-:W-:Y:S01]  /*0710*/  @P3 LEA.HI R2, R5, R5, RZ, 0x1 ;  /* 0x0000000505023211 */ /* 0x000fe200078f08ff */
[----:B-----5:R-:W-:Y:S01]  /*0720*/  IMAD R11, R13, R20, R8 ;  /* 0x000000140d0b7224 */ /* 0x020fe200078e0208 */
[----:B------:R-:W-:-:S02]  /*0730*/  ISETP.EQ.OR P1, PT, R7, RZ, !P1 ;  /* 0x000000ff0700720c */ /* 0x000fc40004f22670 */
[----:B------:R-:W-:Y:S02]  /*0740*/  @P3 SHF.R.S32.HI R2, RZ, 0x1, R2 ;  /* 0x00000001ff023819 */ /* 0x000fe40000011402 */
[----:B------:R-:W-:Y:S02]  /*0750*/  ISETP.EQ.AND P1, PT, R3, RZ, P1 ;  /* 0x000000ff0300720c */ /* 0x000fe40000f22270 */
[----:B------:R-:W-:Y:S02]  /*0760*/  @P3 ISETP.NE.AND P5, PT, R2, R11, PT ;  /* 0x0000000b0200320c */ /* 0x000fe40003fa5270 */
[----:B------:R-:W-:Y:S02]  /*0770*/  SEL R3, RZ, 0x1, !P0 ;  /* 0x00000001ff037807 */ /* 0x000fe40004000000 */
[----:B------:R-:W-:Y:S02]  /*0780*/  @P3 SEL R6, RZ, 0x1, P5 ;  /* 0x00000001ff063807 */ /* 0x000fe40002800000 */
[----:B------:R-:W-:Y:S01]  /*0790*/  SEL R4, RZ, 0x1, !P1 ;  /* 0x00000001ff047807 */ /* 0x000fe20004800000 */
[----:B------:R0:W2:Y:S01]  /*07a0*/  @!UP1 SYNCS.EXCH.64 URZ, [UR6+0x68], UR4 ;  /* 0x00006804063f95b2 */ /* 0x0000a20008000100 */
[----:B------:R-:W-:Y:S01]  /*07b0*/  LOP3.LUT R6, R6, R3, RZ, 0xc0, !PT ;  /* 0x0000000306067212 */ /* 0x000fe200078ec0ff */
[----:B------:R-:W-:Y:S01]  /*07c0*/  NOP ;  /* 0x0000000000007918 */ /* 0x000fe20000000000 */
[----:B------:R-:W-:Y:S01]  /*07d0*/  SEL R4, R4, 0x2, P6 ;  /* 0x0000000204047807 */ /* 0x000fe20003000000 */
[----:B------:R-:W-:Y:S06]  /*07e0*/  @!P2 BRA `(.L_x_3) ;  /* 0x000000000008a947 */ /* 0x000fec0003800000 */
[----:B-12-4-:R-:W-:Y:S01]  /*07f0*/  UCGABAR_ARV ;  /* 0x00000000000079c7 */ /* 0x016fe20008000000 */
[----:B------:R-:W-:Y:S05]  /*0800*/  BRA `(.L_x_4) ;  /* 0x0000000000047947 */ /* 0x000fea0003800000 */
.L_x_3:
[----:B-12-4-:R-:W-:Y:S01]  /*0810*/  NOP ;  /* 0x0000000000007918 */ /* 0x016fe20000000000 */
.L_x_4:
[----:B------:R-:W1:Y:S01]  /*0820*/  LDC R2, c[0x0][0x65c] ;  /* 0x00019700ff027b82 */ /* 0x000e620000000800 */
[----:B------:R-:W-:Y:S01]  /*0830*/  IMAD.MOV.U32 R3, RZ, RZ, RZ ;  /* 0x000000ffff037224 */ /* 0x000fe200078e00ff */
[----:B-1----:R-:W-:Y:S01]  /*0840*/  ISETP.NE.AND P3, PT, R2, 0x1, PT ;  /* 0x000000010200780c */ /* 0x002fe20003f65270 */
[----:B------:R-:W-:-:S12]  /*0850*/  IMAD.U32 R2, RZ, RZ, UR8 ;  /* 0x00000008ff027e24 */ /* 0x000fd8000f8e00ff */
[----:B------:R-:W1:Y:S01]  /*0860*/  @P3 LDC R15, c[0x0][0x10] ;  /* 0x00000400ff0f3b82 */ /* 0x000e620000000800 */
[----:B------:R-:W-:Y:S02]  /*0870*/  @P3 IMAD.MOV.U32 R9, RZ, RZ, RZ ;  /* 0x000000ffff093224 */ /* 0x000fe400078e00ff */
[----:B------:R-:W-:-:S05]  /*0880*/  @P3 IMAD.MOV.U32 R17, RZ, RZ, RZ ;  /* 0x000000ffff113224 */ /* 0x000fca00078e00ff */
[----:B------:R-:W2:Y:S01]  /*0890*/  @!P3 LDC R11, c[0x0][0xc] ;  /* 0x00000300ff0bbb82 */ /* 0x000ea20000000800 */
[----:B-1----:R-:W-:-:S04]  /*08a0*/  @P3 IMAD.WIDE.U32 R14, R15, UR8, R8 ;  /* 0x000000080f0e3c25 */ /* 0x002fc8000f8e0008 */
[----:B--2---:R-:W-:-:S04]  /*08b0*/  @!P3 IMAD.WIDE.U32 R10, R8, R11, R2 ;  /* 0x0000000b080ab225 */ /* 0x004fc800078e0002 */
[----:B------:R-:W-:Y:S02]  /*08c0*/  @P3 IMAD.MOV.U32 R2, RZ, RZ, R14 ;  /* 0x000000ffff023224 */ /* 0x000fe400078e000e */
[----:B------:R-:W-:Y:S02]  /*08d0*/  @P3 IMAD.IADD R3, R15, 0x1, R17 ;  /* 0x000000010f033824 */ /* 0x000fe400078e0211 */
[----:B------:R-:W-:Y:S02]  /*08e0*/  @!P3 IMAD.MOV.U32 R2, RZ, RZ, R10 ;  /* 0x000000ffff02b224 */ /* 0x000fe400078e000a */
[----:B------:R-:W-:Y:S01]  /*08f0*/  @!P3 IMAD.MOV.U32 R3, RZ, RZ, R11 ;  /* 0x000000ffff03b224 */ /* 0x000fe200078e000b */
[----:B------:R-:W-:Y:S06]  /*0900*/  @!P2 BRA `(.L_x_5) ;  /* 0x00000000000ca947 */ /* 0x000fec0003800000 */
[----:B------:R-:W-:Y:S01]  /*0910*/  UCGABAR_WAIT ;  /* 0x0000000000007dc7 */ /* 0x000fe20008000000 */
[----:B------:R-:W-:Y:S01]  /*0920*/  CCTL.IVALL ;  /* 0x00000000ff00798f */ /* 0x000fe20002000000 */
[----:B------:R-:W-:Y:S05]  /*0930*/  BRA `(.L_x_6) ;  /* 0x0000000000047947 */ /* 0x000fea0003800000 */
.L_x_5:
[----:B------:R-:W-:Y:S06]  /*0940*/  BAR.SYNC.DEFER_BLOCKING 0x0 ;  /* 0x0000000000007b1d */ /* 0x000fec0000010000 */
.L_x_6:
[----:B------:R-:W-:Y:S05]  /*0950*/  @!P4 BRA `(.L_x_7) ;  /* 0x000000780080c947 */ /* 0x000fea0003800000 */
[----:B------:R-:W-:-:S13]  /*0960*/  ISETP.GT.U32.AND P0, PT, R16, 0x1, PT ;  /* 0x000000011000780c */ /* 0x000fda0003f04070 */
[----:B0-----:R-:W-:Y:S05]  /*0970*/  @P0 EXIT ;  /* 0x000000000000094d */ /* 0x001fea0003800000 */
[----:B------:R-:W-:Y:S01]  /*0980*/  ULDC.64 UR4, c[0x0][0x650] ;  /* 0x0001940000047ab9 */ /* 0x000fe20000000a00 */
[----:B------:R-:W-:Y:S01]  /*0990*/  PRMT R14, RZ, 0x7610, R14 ;  /* 0x00007610ff0e7816 */ /* 0x000fe2000000000e */
[----:B------:R-:W-:Y:S01]  /*09a0*/  IMAD.MOV.U32 R10, RZ, RZ, -0x1 ;  /* 0xffffffffff0a7424 */ /* 0x000fe200078e00ff */
[----:B------:R-:W-:Y:S01]  /*09b0*/  ISETP.GE.U32.AND P0, PT, R2, UR4, PT ;  /* 0x0000000402007c0c */ /* 0x000fe2000bf06070 */
[----:B------:R-:W-:Y:S02]  /*09c0*/  IMAD.MOV.U32 R11, RZ, RZ, -0x1 ;  /* 0xffffffffff0b7424 */ /* 0x000fe400078e00ff */
[----:B------:R-:W-:Y:S01]  /*09d0*/  IMAD.MOV.U32 R7, RZ, RZ, -0x1 ;  /* 0xffffffffff077424 */ /* 0x000fe200078e00ff */
[----:B------:R-:W-:-:S13]  /*09e0*/  ISETP.GE.U32.AND.EX P0, PT, R3, UR5, PT, P0 ;  /* 0x0000000503007c0c */ /* 0x000fda000bf06100 */
[----:B------:R-:W-:Y:S05]  /*09f0*/  @P0 BRA `(.L_x_8) ;  /* 0x0000000400280947 */ /* 0x000fea0003800000 */
[----:B------:R-:W0:Y:S01]  /*0a00*/  LDC.64 R22, c[0x0][0x628] ;  /* 0x00018a00ff167b82 */ /* 0x000e220000000a00 */
[----:B------:R-:W-:Y:S02]  /*0a10*/  IMAD.MOV.U32 R10, RZ, RZ, R2 ;  /* 0x000000ffff0a7224 */ /* 0x000fe400078e0002 */
[----:B------:R-:W-:-:S05]  /*0a20*/  IMAD.MOV.U32 R11, RZ, RZ, R3 ;  /* 0x000000ffff0b7224 */ /* 0x000fca00078e0003 */
[----:B------:R-:W1:Y:S08]  /*0a30*/  LDC R18, c[0x0][0x630] ;  /* 0x00018c00ff127b82 */ /* 0x000e700000000800 */
[----:B------:R-:W2:Y:S01]  /*0a40*/  LDC.64 R24, c[0x0][0x620] ;  /* 0x00018800ff187b82 */ /* 0x000ea20000000a00 */
[----:B0-----:R-:W-:-:S04]  /*0a50*/  ISETP.NE.U32.AND P0, PT, R22, RZ, PT ;  /* 0x000000ff1600720c */ /* 0x001fc80003f05070 */
[----:B------:R-:W-:-:S13]  /*0a60*/  ISETP.NE.AND.EX P0, PT, R23, RZ, PT, P0 ;  /* 0x000000ff1700720c */ /* 0x000fda0003f05300 */
[----:B-12---:R-:W-:Y:S05]  /*0a70*/  @!P0 BRA `(.L_x_9) ;  /* 0x0000000000288947 */ /* 0x006fea0003800000 */
[----:B------:R-:W0:Y:S02]  /*0a80*/  LDC R7, c[0x0][0x634] ;  /* 0x00018d00ff077b82 */ /* 0x000e240000000800 */
[----:B0-----:R-:W-:-:S05]  /*0a90*/  IADD3 R7, P0, R2, R7, RZ ;  /* 0x0000000702077210 */ /* 0x001fca0007f1e0ff */
[----:B------:R-:W-:-:S04]  /*0aa0*/  IMAD.X R19, RZ, RZ, R3, P0 ;  /* 0x000000ffff137224 */ /* 0x000fc800000e0603 */
[----:B------:R-:W-:-:S04]  /*0ab0*/  IMAD.WIDE.U32 R10, R19, R22, RZ ;  /* 0x00000016130a7225 */ /* 0x000fc800078e00ff */
[----:B------:R-:W-:-:S04]  /*0ac0*/  IMAD.WIDE.U32 R14, P0, R7, R23, R10 ;  /* 0x00000017070e7225 */ /* 0x000fc8000780000a */
[----:B------:R-:W-:-:S04]  /*0ad0*/  IMAD.WIDE.U32 R10, R7, R22, RZ ;  /* 0x00000016070a7225 */ /* 0x000fc800078e00ff */
[----:B------:R-:W-:Y:S01]  /*0ae0*/  IMAD.X R17, RZ, RZ, RZ, P0 ;  /* 0x000000ffff117224 */ /* 0x000fe200000e06ff */
[----:B------:R-:W-:Y:S01]  /*0af0*/  IADD3 RZ, P0, R11, R14, RZ ;  /* 0x0000000e0bff7210 */ /* 0x000fe20007f1e0ff */
[----:B------:R-:W-:-:S04]  /*0b00*/  IMAD.MOV.U32 R16, RZ, RZ, R15 ;  /* 0x000000ffff107224 */ /* 0x000fc800078e000f */
[----:B------:R-:W-:-:S08]  /*0b10*/  IMAD.WIDE.U32.X R10, R19, R23, R16, P0 ;  /* 0x00000017130a7225 */ /* 0x000fd000000e0410 */
.L_x_9:
[----:B------:R-:W0:Y:S01]  /*0b20*/  LDC.64 R26, c[0x0][0x640] ;  /* 0x00019000ff1a7b82 */ /* 0x000e220000000a00 */
[--C-:B------:R-:W-:Y:S01]  /*0b30*/  SHF.R.U64 R28, R10, R18, R11.reuse ;  /* 0x000000120a1c7219 */ /* 0x100fe2000000120b */
[----:B------:R-:W-:Y:S01]  /*0b40*/  IMAD R29, R13, R20, R8 ;  /* 0x000000140d1d7224 */ /* 0x000fe200078e0208 */
[----:B------:R-:W-:Y:S01]  /*0b50*/  SHF.R.U32.HI R7, RZ, R18, R11 ;  /* 0x00000012ff077219 */ /* 0x000fe2000001160b */
[----:B------:R-:W-:Y:S01]  /*0b60*/  IMAD.MOV.U32 R23, RZ, RZ, 0x1 ;  /* 0x00000001ff177424 */ /* 0x000fe200078e00ff */
[----:B------:R-:W-:-:S03]  /*0b70*/  IADD3 R9, P0, RZ, -R28, RZ ;  /* 0x8000001cff097210 */ /* 0x000fc60007f1e0ff */
[----:B------:R-:W1:Y:S02]  /*0b80*/  LDC R16, c[0x0][0x618] ;  /* 0x00018600ff107b82 */ /* 0x000e640000000800 */
[----:B------:R-:W-:Y:S02]  /*0b90*/  IMAD.X R7, RZ, RZ, ~R7, P0 ;  /* 0x000000ffff077224 */ /* 0x000fe400000e0e07 */
[----:B------:R-:W-:-:S04]  /*0ba0*/  IMAD.WIDE.U32 R10, R9, R24, R2 ;  /* 0x00000018090a7225 */ /* 0x000fc800078e0002 */
[----:B------:R-:W2:Y:S01]  /*0bb0*/  LDC R15, c[0x0][0x608] ;  /* 0x00018200ff0f7b82 */ /* 0x000ea20000000800 */
[----:B------:R-:W-:-:S04]  /*0bc0*/  IMAD R14, R7, R24, RZ ;  /* 0x00000018070e7224 */ /* 0x000fc800078e02ff */
[----:B------:R-:W-:-:S03]  /*0bd0*/  IMAD R7, R9, R25, R14 ;  /* 0x0000001909077224 */ /* 0x000fc600078e020e */
[----:B------:R-:W3:Y:S01]  /*0be0*/  LDC R22, c[0x0][0x658] ;  /* 0x00019600ff167b82 */ /* 0x000ee20000000800 */
[----:B------:R-:W-:Y:S01]  /*0bf0*/  IMAD.IADD R7, R11, 0x1, R7 ;  /* 0x000000010b077824 */ /* 0x000fe200078e0207 */
[----:B0-----:R-:W-:-:S04]  /*0c00*/  ISETP.NE.U32.AND P0, PT, R26, RZ, PT ;  /* 0x000000ff1a00720c */ /* 0x001fc80003f05070 */
[----:B------:R-:W-:Y:S02]  /*0c10*/  ISETP.NE.AND.EX P0, PT, R27, RZ, PT, P0 ;  /* 0x000000ff1b00720c */ /* 0x000fe40003f05300 */
[----:B------:R-:W0:Y:S01]  /*0c20*/  LDC R18, c[0x0][0x600] ;  /* 0x00018000ff127b82 */ /* 0x000e220000000800 */
[-CC-:B-1----:R-:W-:Y:S02]  /*0c30*/  SHF.R.U64 R19, R10, R16.reuse, R7.reuse ;  /* 0x000000100a137219 */ /* 0x182fe40000001207 */
[----:B------:R-:W-:Y:S01]  /*0c40*/  SHF.R.U32.HI R10, RZ, R16, R7 ;  /* 0x00000010ff0a7219 */ /* 0x000fe20000011607 */
[----:B------:R-:W-:-:S04]  /*0c50*/  IMAD.MOV.U32 R7, RZ, RZ, -0x1 ;  /* 0xffffffffff077424 */ /* 0x000fc800078e00ff */
[----:B------:R-:W1:Y:S01]  /*0c60*/  LDC R21, c[0x0][0x648] ;  /* 0x00019200ff157b82 */ /* 0x000e620000000800 */
[-CC-:B--2---:R-:W-:Y:S02]  /*0c70*/  SHF.R.U64 R16, R19, R15.reuse, R10.reuse ;  /* 0x0000000f13107219 */ /* 0x184fe4000000120a */
[----:B------:R-:W-:-:S05]  /*0c80*/  SHF.R.U32.HI R9, RZ, R15, R10 ;  /* 0x0000000fff097219 */ /* 0x000fca000001160a */
[----:B------:R-:W2:Y:S01]  /*0c90*/  LDC R24, c[0x0][0x638] ;  /* 0x00018e00ff187b82 */ /* 0x000ea20000000800 */
[-CC-:B---3--:R-:W-:Y:S02]  /*0ca0*/  SHF.R.U64 R20, R16, R22.reuse, R9.reuse ;  /* 0x0000001610147219 */ /* 0x188fe40000001209 */
[-C--:B------:R-:W-:Y:S02]  /*0cb0*/  SHF.L.U32 R7, R7, R22.reuse, RZ ;  /* 0x0000001607077219 */ /* 0x080fe400000006ff */
[----:B------:R-:W-:Y:S01]  /*0cc0*/  SHF.R.U32.HI R9, RZ, R22, R9 ;  /* 0x00000016ff097219 */ /* 0x000fe20000011609 */
[----:B------:R-:W-:Y:S01]  /*0cd0*/  IMAD.MOV.U32 R8, RZ, RZ, R20 ;  /* 0x000000ffff087224 */ /* 0x000fe200078e0014 */
[----:B------:R-:W-:Y:S01]  /*0ce0*/  LOP3.LUT R13, RZ, R7, RZ, 0x33, !PT ;  /* 0x00000007ff0d7212 */ /* 0x000fe200078e33ff */
[----:B------:R-:W3:Y:S01]  /*0cf0*/  LDC R25, c[0x0][0x610] ;  /* 0x00018400ff197b82 */ /* 0x000ee20000000800 */
[----:B------:R-:W-:Y:S05]  /*0d00*/  @!P0 BRA `(.L_x_10) ;  /* 0x0000000000288947 */ /* 0x000fea0003800000 */
[----:B------:R-:W4:Y:S02]  /*0d10*/  LDC R7, c[0x0][0x64c] ;  /* 0x00019300ff077b82 */ /* 0x000f240000000800 */
[----:B----4-:R-:W-:-:S05]  /*0d20*/  IADD3 R7, P0, R20, R7, RZ ;  /* 0x0000000714077210 */ /* 0x010fca0007f1e0ff */
        /* <DEDUP_REMOVED lines=8> */
.L_x_10:
[----:B-1----:R-:W-:Y:S01]  /*0db0*/  SHF.R.U64 R9, R8, R21, R9 ;  /* 0x0000001508097219 */ /* 0x002fe20000001209 */
[----:B0-----:R-:W-:Y:S01]  /*0dc0*/  VIADD R10, R18, 0xffffffff ;  /* 0xffffffff120a7836 */ /* 0x001fe20000000000 */
[----:B------:R-:W-:Y:S01]  /*0dd0*/  SHF.L.U32 R7, R23, R22, RZ ;  /* 0x0000001617077219 */ /* 0x000fe200000006ff */
[----:B------:R-:W-:Y:S01]  /*0de0*/  IMAD.MOV.U32 R14, RZ, RZ, 0x1 ;  /* 0x00000001ff0e7424 */ /* 0x000fe200078e00ff */
[----:B------:R-:W-:Y:S01]  /*0df0*/  LOP3.LUT R8, R16, R13, RZ, 0xc0, !PT ;  /* 0x0000000d10087212 */ /* 0x000fe200078ec0ff */
[----:B------:R-:W-:Y:S01]  /*0e00*/  IMAD.MOV R11, RZ, RZ, -R9 ;  /* 0x000000ffff0b7224 */ /* 0x000fe200078e0a09 */
[----:B------:R-:W-:Y:S02]  /*0e10*/  SEL R12, R12, R29, !P3 ;  /* 0x0000001d0c0c7207 */ /* 0x000fe40005800000 */
[----:B------:R-:W-:Y:S01]  /*0e20*/  LOP3.LUT R10, R19, R10, RZ, 0xc0, !PT ;  /* 0x0000000a130a7212 */ /* 0x000fe200078ec0ff */
[----:B------:R-:W-:Y:S02]  /*0e30*/  IMAD R9, R7, R9, R8 ;  /* 0x0000000907097224 */ /* 0x000fe400078e0208 */
[----:B--2---:R-:W-:-:S02]  /*0e40*/  IMAD R7, R11, R24, R20 ;  /* 0x000000180b077224 */ /* 0x004fc400078e0214 */
[----:B---3--:R-:W-:Y:S02]  /*0e50*/  IMAD R12, R9, R25, R12 ;  /* 0x00000019090c7224 */ /* 0x008fe400078e020c */
[----:B------:R-:W-:-:S05]  /*0e60*/  IMAD R7, R7, R18, R10 ;  /* 0x0000001207077224 */ /* 0x000fca00078e020a */
[----:B------:R-:W-:Y:S02]  /*0e70*/  SEL R11, R7, R12, !P3 ;  /* 0x0000000c070b7207 */ /* 0x000fe40005800000 */
[----:B------:R-:W-:Y:S01]  /*0e80*/  SEL R10, R12, R7, !P3 ;  /* 0x000000070c0a7207 */ /* 0x000fe20005800000 */
[----:B------:R-:W-:-:S07]  /*0e90*/  IMAD.MOV.U32 R7, RZ, RZ, R28 ;  /* 0x000000ffff077224 */ /* 0x000fce00078e001c */
.L_x_8:
[----:B------:R-:W-:-:S08]  /*0ea0*/  NOP ;  /* 0x0000000000007918 */ /* 0x000fd00000000000 */
[----:B------:R-:W0:Y:S02]  /*0eb0*/  USETMAXREG.TRY_ALLOC.CTAPOOL UP0, 0xe8 ;  /* 0x000000e8000079c8 */ /* 0x000e240008000600 */
[----:B0-----:R-:W-:-:S13]  /*0ec0*/  PLOP3.LUT P0, PT, PT, PT, UP0, 0x80, 0x0 ;  /* 0x000000000000781c */ /* 0x001fda0003f0f008 */
[----:B------:R-:W-:Y:S05]  /*0ed0*/  @!P0 BRA `(.L_x_8) ;  /* 0xfffffffc00f08947 */ /* 0x000fea000383ffff */
[----:B------:R-:W-:Y:S01]  /*0ee0*/  ULDC.64 UR4, c[0x0][0x598] ;  /* 0x0001660000047ab9 */ /* 0x000fe20000000a00 */
[----:B------:R-:W-:Y:S01]  /*0ef0*/  ULDC.64 UR20, c[0x0][0x208] ;  /* 0x0000820000147ab9 */ /* 0x000fe20000000a00 */
[----:B------:R-:W-:-:S04]  /*0f00*/  ISETP.NE.U32.AND P0, PT, RZ, UR4, PT ;  /* 0x00000004ff007c0c */ /* 0x000fc8000bf05070 */
[----:B------:R-:W-:-:S13]  /*0f10*/  ISETP.NE.AND.EX P0, PT, RZ, UR5, PT, P0 ;  /* 0x00000005ff007c0c */ /* 0x000fda000bf05300 */
[----:B------:R-:W-:Y:S05]  /*0f20*/  @!P0 BRA `(.L_x_11) ;  /* 0x00000000001c8947 */ /* 0x000fea0003800000 */
[----:B------:R-:W0:Y:S02]  /*0f30*/  LDC.64 R8, c[0x0][0x598] ;  /* 0x00016600ff087b82 */ /* 0x000e240000000a00 */
[----:B0-----:R-:W2:Y:S02]  /*0f40*/  LDG.E.64 R8, desc[UR20][R8.64] ;  /* 0x0000001408087981 */ /* 0x001ea4000c1e1b00 */
[----:B--2---:R-:W-:-:S04]  /*0f50*/  ISETP.NE.U32.AND P0, PT, R8, RZ, PT ;  /* 0x000000ff0800720c */ /* 0x004fc80003f05070 */
[----:B------:R-:W-:-:S13]  /*0f60*/  ISETP.NE.AND.EX P0, PT, R9, RZ, PT, P0 ;  /* 0x000000ff0900720c */ /* 0x000fda0003f05300 */
[----:B------:R-:W-:Y:S05]  /*0f70*/  @!P0 BRA `(.L_x_11) ;  /* 0x0000000000088947 */ /* 0x000fea0003800000 */
[----:B------:R0:W5:Y:S01]  /*0f80*/  LD.E R8, desc[UR20][R8.64] ;  /* 0x0000001408087980 */ /* 0x000162000c101900 */
[----:B------:R-:W-:Y:S05]  /*0f90*/  BRA `(.L_x_12) ;  /* 0x0000000000207947 */ /* 0x000fea0003800000 */
.L_x_11:
[----:B------:R-:W-:Y:S02]  /*0fa0*/  ULDC.64 UR4, c[0x0][0x588] ;  /* 0x0001620000047ab9 */ /* 0x000fe40000000a00 */
[----:B------:R-:W-:-:S04]  /*0fb0*/  ISETP.NE.U32.AND P0, PT, RZ, UR4, PT ;  /* 0x00000004ff007c0c */ /* 0x000fc8000bf05070 */
[----:B------:R-:W-:-:S13]  /*0fc0*/  ISETP.NE.AND.EX P0, PT, RZ, UR5, PT, P0 ;  /* 0x00000005ff007c0c */ /* 0x000fda000bf05300 */
[----:B------:R-:W-:Y:S05]  /*0fd0*/  @!P0 BRA `(.L_x_13) ;  /* 0x00000000000c8947 */ /* 0x000fea0003800000 */
[----:B------:R-:W0:Y:S02]  /*0fe0*/  LDC.64 R8, c[0x0][0x588] ;  /* 0x00016200ff087b82 */ /* 0x000e240000000a00 */
[----:B0-----:R1:W5:Y:S01]  /*0ff0*/  LDG.E R8, desc[UR20][R8.64] ;  /* 0x0000001408087981 */ /* 0x001362000c1e1900 */
[----:B------:R-:W-:Y:S05]  /*1000*/  BRA `(.L_x_12) ;  /* 0x0000000000047947 */ /* 0x000fea0003800000 */
.L_x_13:
[----:B------:R-:W2:Y:S02]  /*1010*/  LDC R8, c[0x0][0x580] ;  /* 0x00016000ff087b82 */ /* 0x000ea40000000800 */
.L_x_12:
[----:B------:R-:W-:Y:S02]  /*1020*/  ULDC.64 UR4, c[0x0][0x5a0] ;  /* 0x0001680000047ab9 */ /* 0x000fe40000000a00 */
[----:B------:R-:W-:-:S04]  /*1030*/  ISETP.NE.U32.AND P0, PT, RZ, UR4, PT ;  /* 0x00000004ff007c0c */ /* 0x000fc8000bf05070 */
[----:B------:R-:W-:-:S13]  /*1040*/  ISETP.NE.AND.EX P0, PT, RZ, UR5, PT, P0 ;  /* 0x00000005ff007c0c */ /* 0x000fda000bf05300 */
[----:B------:R-:W-:Y:S05]  /*1050*/  @!P0 BRA `(.L_x_14) ;  /* 0x00000000001c8947 */ /* 0x000fea0003800000 */
[----:B------:R-:W3:Y:S02]  /*1060*/  LDC.64 R12, c[0x0][0x5a0] ;  /* 0x00016800ff0c7b82 */ /* 0x000ee40000000a00 */
[----:B---3--:R-:W3:Y:S02]  /*1070*/  LDG.E.64 R12, desc[UR20][R12.64] ;  /* 0x000000140c0c7981 */ /* 0x008ee4000c1e1b00 */
[----:B---3--:R-:W-:-:S04]  /*1080*/  ISETP.NE.U32.AND P0, PT, R12, RZ, PT ;  /* 0x000000ff0c00720c */ /* 0x008fc80003f05070 */
[----:B------:R-:W-:-:S13]  /*1090*/  ISETP.NE.AND.EX P0, PT, R13, RZ, PT, P0 ;  /* 0x000000ff0d00720c */ /* 0x000fda0003f05300 */
[----:B------:R-:W-:Y:S05]  /*10a0*/  @!P0 BRA `(.L_x_14) ;  /* 0x0000000000088947 */ /* 0x000fea0003800000 */
[----:B01----:R0:W5:Y:S01]  /*10b0*/  LD.E R9, desc[UR20][R12.64] ;  /* 0x000000140c097980 */ /* 0x003162000c101900 */
[----:B------:R-:W-:Y:S05]  /*10c0*/  BRA `(.L_x_15) ;  /* 0x0000000000207947 */ /* 0x000fea0003800000 */
.L_x_14:
[----:B------:R-:W-:Y:S02]  /*10d0*/  ULDC.64 UR4, c[0x0][0x590] ;  /* 0x0001640000047ab9 */ /* 0x000fe40000000a00 */
[----:B------:R-:W-:-:S04]  /*10e0*/  ISETP.NE.U32.AND P0, PT, RZ, UR4, PT ;  /* 0x00000004ff007c0c */ /* 0x000fc8000bf05070 */
[----:B------:R-:W-:-:S13]  /*10f0*/  ISETP.NE.AND.EX P0, PT, RZ, UR5, PT, P0 ;  /* 0x00000005ff007c0c */ /* 0x000fda000bf05300 */
[----:B------:R-:W-:Y:S05]  /*1100*/  @!P0 BRA `(.L_x_16) ;  /* 0x00000000000c8947 */ /* 0x000fea0003800000 */
[----:B------:R-:W0:Y:S02]  /*1110*/  LDC.64 R12, c[0x0][0x590] ;  /* 0x00016400ff0c7b82 */ /* 0x000e240000000a00 */
[----:B01----:R1:W5:Y:S01]  /*1120*/  LDG.E R9, desc[UR20][R12.64] ;  /* 0x000000140c097981 */ /* 0x003362000c1e1900 */
[----:B------:R-:W-:Y:S05]  /*1130*/  BRA `(.L_x_15) ;  /* 0x0000000000047947 */ /* 0x000fea0003800000 */
.L_x_16:
[----:B01----:R-:W3:Y:S02]  /*1140*/  LDC R9, c[0x0][0x584] ;  /* 0x00016100ff097b82 */ /* 0x003ee40000000800 */
.L_x_15:
[----:B------:R-:W-:-:S13]  /*1150*/  LOP3.LUT P0, RZ, R14, 0xff, RZ, 0xc0, !PT ;  /* 0x000000ff0eff7812 */ /* 0x000fda000780c0ff */
[----:B------:R-:W-:Y:S05]  /*1160*/  @!P0 EXIT ;  /* 0x000000000000894d */ /* 0x000fea0003800000 */
[----:B------:R-:W-:Y:S01]  /*1170*/  ULDC UR4, c[0x0][0x28c] ;  /* 0x0000a30000047ab9 */ /* 0x000fe20000000800 */
[----:B------:R-:W-:Y:S01]  /*1180*/  LOP3.LUT R144, R4, 0x1, RZ, 0xfc, !PT ;  /* 0x0000000104907812 */ /* 0x000fe200078efcff */
[----:B------:R-:W-:-:S04]  /*1190*/  UIADD3 UR4, UR4, 0x7f, URZ ;  /* 0x0000007f04047890 */ /* 0x000fc8000fffe03f */
[----:B------:R-:W-:-:S04]  /*11a0*/  USHF.R.S32.HI UR5, URZ, 0x1f, UR4 ;  /* 0x0000001f3f057899 */ /* 0x000fc80008011404 */
[----:B------:R-:W-:-:S03]  /*11b0*/  ULEA.HI UR5, UR5, UR4, URZ, 0x7 ;  /* 0x0000000405057291 */ /* 0x000fc6000f8f383f */
[----:B------:R-:W-:Y:S01]  /*11c0*/  UMOV UR4, URZ ;  /* 0x0000003f00047c82 */ /* 0x000fe20008000000 */
[----:B------:R-:W-:-:S03]  /*11d0*/  USHF.R.S32.HI UR9, URZ, 0x7, UR5 ;  /* 0x000000073f097899 */ /* 0x000fc60008011405 */
[----:B------:R-:W-:-:S09]  /*11e0*/  UMOV UR5, URZ ;  /* 0x0000003f00057c82 */ /* 0x000fd20008000000 */
.L_x_171:
[----:B01----:R-:W-:Y:S01]  /*11f0*/  LOP3.LUT R12, R0, 0x80, RZ, 0xc0, !PT ;  /* 0x00000080000c7812 */ /* 0x003fe200078ec0ff */
[----:B------:R-:W0:Y:S01]  /*1200*/  S2UR UR13, SR_CgaCtaId ;  /* 0x00000000000d79c3 */ /* 0x000e220000008800 */
[----:B------:R-:W-:Y:S01]  /*1210*/  UMOV UR12, 0x400 ;  /* 0x00000400000c7882 */ /* 0x000fe20000000000 */
[----:B------:R-:W-:Y:S01]  /*1220*/  UMOV UR6, URZ ;  /* 0x0000003f00067c82 */ /* 0x000fe20008000000 */
[----:B------:R-:W-:Y:S01]  /*1230*/  SHF.R.U32.HI R12, RZ, 0x7, R12 ;  /* 0x00000007ff0c7819 */ /* 0x000fe2000001160c */
[----:B------:R-:W-:Y:S01]  /*1240*/  UMOV UR7, URZ ;  /* 0x0000003f00077c82 */ /* 0x000fe20008000000 */
[----:B------:R-:W-:Y:S02]  /*1250*/  CS2R R20, SRZ ;  /* 0x0000000000147805 */ /* 0x000fe4000001ff00 */
[----:B------:R-:W-:Y:S02]  /*1260*/  CS2R R18, SRZ ;  /* 0x0000000000127805 */ /* 0x000fe4000001ff00 */
[----:B------:R-:W-:Y:S01]  /*1270*/  CS2R R22, SRZ ;  /* 0x0000000000167805 */ /* 0x000fe2000001ff00 */
[----:B------:R-:W1:Y:S01]  /*1280*/  LDC R13, c[0x0][0x28c] ;  /* 0x0000a300ff0d7b82 */ /* 0x000e620000000800 */
[----:B----4-:R-:W4:Y:S01]  /*1290*/  SHFL.IDX PT, R12, R12, RZ, 0x1f ;  /* 0x00001fff0c0c7589 */ /* 0x010f2200000e0000 */
[----:B------:R-:W-:-:S02]  /*12a0*/  CS2R R88, SRZ ;  /* 0x0000000000587805 */ /* 0x000fc4000001ff00 */
[----:B------:R-:W-:Y:S02]  /*12b0*/  CS2R R90, SRZ ;  /* 0x00000000005a7805 */ /* 0x000fe4000001ff00 */
[----:B------:R-:W-:Y:S02]  /*12c0*/  CS2R R92, SRZ ;  /* 0x00000000005c7805 */ /* 0x000fe4000001ff00 */
[----:B------:R-:W-:Y:S02]  /*12d0*/  CS2R R94, SRZ ;  /* 0x00000000005e7805 */ /* 0x000fe4000001ff00 */
[----:B------:R-:W-:Y:S02]  /*12e0*/  CS2R R98, SRZ ;  /* 0x0000000000627805 */ /* 0x000fe4000001ff00 */
[----:B------:R-:W-:Y:S02]  /*12f0*/  CS2R R96, SRZ ;  /* 0x0000000000607805 */ /* 0x000fe4000001ff00 */
        /* <DEDUP_REMOVED lines=16> */
[----:B-1----:R-:W-:Y:S02]  /*1400*/  ISETP.GE.AND P0, PT, R13, 0x1, PT ;  /* 0x000000010d00780c */ /* 0x002fe40003f06270 */
[----:B------:R-:W-:Y:S02]  /*1410*/  CS2R R132, SRZ ;  /* 0x0000000000847805 */ /* 0x000fe4000001ff00 */
[----:B----4-:R-:W-:-:S02]  /*1420*/  R2UR UR8, R12 ;  /* 0x000000000c0872ca */ /* 0x010fc400000e0000 */
[----:B------:R-:W-:Y:S02]  /*1430*/  CS2R R134, SRZ ;  /* 0x0000000000867805 */ /* 0x000fe4000001ff00 */
[----:B------:R-:W-:Y:S02]  /*1440*/  CS2R R136, SRZ ;  /* 0x0000000000887805 */ /* 0x000fe4000001ff00 */
[----:B------:R-:W-:Y:S02]  /*1450*/  CS2R R138, SRZ ;  /* 0x00000000008a7805 */ /* 0x000fe4000001ff00 */
[----:B------:R-:W-:Y:S02]  /*1460*/  CS2R R140, SRZ ;  /* 0x00000000008c7805 */ /* 0x000fe4000001ff00 */
[----:B------:R-:W-:Y:S01]  /*1470*/  CS2R R142, SRZ ;  /* 0x00000000008e7805 */ /* 0x000fe2000001ff00 */
[----:B------:R-:W-:Y:S01]  /*1480*/  IMAD.MOV.U32 R145, RZ, RZ, RZ ;  /* 0x000000ffff917224 */ /* 0x000fe200078e00ff */
[----:B------:R-:W-:Y:S01]  /*1490*/  CS2R R56, SRZ ;  /* 0x0000000000387805 */ /* 0x000fe2000001ff00 */
[----:B------:R-:W-:Y:S01]  /*14a0*/  IMAD.MOV.U32 R147, RZ, RZ, RZ ;  /* 0x000000ffff937224 */ /* 0x000fe200078e00ff */
[----:B------:R-:W-:Y:S01]  /*14b0*/  CS2R R58, SRZ ;  /* 0x00000000003a7805 */ /* 0x000fe2000001ff00 */
[----:B------:R-:W-:Y:S01]  /*14c0*/  IMAD.U32 R16, RZ, RZ, UR4 ;  /* 0x00000004ff107e24 */ /* 0x000fe2000f8e00ff */
[----:B------:R-:W-:-:S02]  /*14d0*/  CS2R R60, SRZ ;  /* 0x00000000003c7805 */ /* 0x000fc4000001ff00 */
[----:B------:R-:W-:Y:S01]  /*14e0*/  CS2R R62, SRZ ;  /* 0x00000000003e7805 */ /* 0x000fe2000001ff00 */
[----:B------:R-:W-:Y:S01]  /*14f0*/  ULEA.HI UR10, UR8, UR8, URZ, 0x1 ;  /* 0x00000008080a7291 */ /* 0x000fe2000f8f083f */
[----:B------:R-:W-:Y:S02]  /*1500*/  CS2R R64, SRZ ;  /* 0x0000000000407805 */ /* 0x000fe4000001ff00 */
[----:B------:R-:W-:Y:S02]  /*1510*/  CS2R R66, SRZ ;  /* 0x0000000000427805 */ /* 0x000fe4000001ff00 */
[----:B------:R-:W-:Y:S01]  /*1520*/  CS2R R68, SRZ ;  /* 0x0000000000447805 */ /* 0x000fe2000001ff00 */
[----:B------:R-:W-:Y:S01]  /*1530*/  ULOP3.LUT UR11, UR10, 0x7fffe, URZ, 0xc0, !UPT ;  /* 0x0007fffe0a0b7892 */ /* 0x000fe2000f8ec03f */
[----:B------:R-:W-:Y:S01]  /*1540*/  CS2R R70, SRZ ;  /* 0x0000000000467805 */ /* 0x000fe2000001ff00 */
[----:B0-----:R-:W-:Y:S01]  /*1550*/  ULEA UR10, UR13, UR12, 0x18 ;  /* 0x0000000c0d0a7291 */ /* 0x001fe2000f8ec03f */
[----:B------:R-:W-:Y:S01]  /*1560*/  CS2R R72, SRZ ;  /* 0x0000000000487805 */ /* 0x000fe2000001ff00 */
[----:B------:R-:W-:Y:S01]  /*1570*/  UIADD3 UR11, UR8, -UR11, URZ ;  /* 0x8000000b080b7290 */ /* 0x000fe2000fffe03f */
[----:B------:R-:W-:Y:S01]  /*1580*/  CS2R R74, SRZ ;  /* 0x00000000004a7805 */ /* 0x000fe2000001ff00 */
[----:B------:R-:W-:Y:S01]  /*1590*/  UMOV UR12, UR5 ;  /* 0x00000005000c7c82 */ /* 0x000fe20008000000 */
[----:B------:R-:W-:Y:S01]  /*15a0*/  UMOV UR8, URZ ;  /* 0x0000003f00087c82 */ /* 0x000fe20008000000 */
[----:B------:R-:W-:Y:S01]  /*15b0*/  ULEA UR11, UR11, UR10, 0xd ;  /* 0x0000000a0b0b7291 */ /* 0x000fe2000f8e683f */
[----:B------:R-:W-:-:S02]  /*15c0*/  CS2R R76, SRZ ;  /* 0x00000000004c7805 */ /* 0x000fc4000001ff00 */
[----:B------:R-:W-:Y:S02]  /*15d0*/  CS2R R78, SRZ ;  /* 0x00000000004e7805 */ /* 0x000fe4000001ff00 */
[----:B------:R-:W-:Y:S01]  /*15e0*/  CS2R R80, SRZ ;  /* 0x0000000000507805 */ /* 0x000fe2000001ff00 */
[----:B------:R-:W-:Y:S01]  /*15f0*/  UIADD3 UR11, UR11, 0x100, URZ ;  /* 0x000001000b0b7890 */ /* 0x000fe2000fffe03f */
[----:B------:R-:W-:Y:S02]  /*1600*/  CS2R R82, SRZ ;  /* 0x0000000000527805 */ /* 0x000fe4000001ff00 */
[----:B------:R-:W-:Y:S02]  /*1610*/  CS2R R84, SRZ ;  /* 0x0000000000547805 */ /* 0x000fe4000001ff00 */
[----:B------:R-:W-:Y:S01]  /*1620*/  CS2R R86, SRZ ;  /* 0x0000000000567805 */ /* 0x000fe2000001ff00 */
[----:B------:R-:W-:Y:S01]  /*1630*/  USHF.R.U32.HI UR11, URZ, 0x4, UR11 ;  /* 0x000000043f0b7899 */ /* 0x000fe2000801160b */
[----:B------:R-:W-:-:S02]  /*1640*/  CS2R R24, SRZ ;  /* 0x0000000000187805 */ /* 0x000fc4000001ff00 */
[----:B------:R-:W-:Y:S02]  /*1650*/  CS2R R26, SRZ ;  /* 0x00000000001a7805 */ /* 0x000fe4000001ff00 */
[----:B------:R-:W-:Y:S01]  /*1660*/  CS2R R28, SRZ ;  /* 0x00000000001c7805 */ /* 0x000fe2000001ff00 */
[----:B------:R-:W-:Y:S01]  /*1670*/  ULOP3.LUT UR11, UR11, 0x3fff, URZ, 0xc0, !UPT ;  /* 0x00003fff0b0b7892 */ /* 0x000fe2000f8ec03f */
        /* <DEDUP_REMOVED lines=12> */
[----:B------:R-:W-:Y:S01]  /*1740*/  CS2R R54, SRZ ;  /* 0x0000000000367805 */ /* 0x000fe2000001ff00 */
[----:B--23--:R-:W-:Y:S06]  /*1750*/  @!P0 BRA `(.L_x_17) ;  /* 0x0000000800a08947 */ /* 0x00cfec0003800000 */
[----:B------:R-:W-:-:S13]  /*1760*/  ISETP.NE.AND P1, PT, R144, 0x3, PT ;  /* 0x000000039000780c */ /* 0x000fda0003f25270 */
[----:B------:R-:W-:Y:S05]  /*1770*/  @!P1 BRA `(.L_x_18) ;  /* 0x0000000000049947 */ /* 0x000fea0003800000 */
[----:B------:R-:W-:Y:S01]  /*1780*/  BPT.TRAP 0x1 ;  /* 0x000000040000795c */ /* 0x000fe20000300000 */
.L_x_18:
[----:B------:R-:W-:Y:S01]  /*1790*/  ULEA UR6, UR5, UR10, 0x3 ;  /* 0x0000000a05067291 */ /* 0x000fe2000f8e183f */
[----:B------:R-:W-:-:S05]  /*17a0*/  IMAD.U32 R12, RZ, RZ, UR4 ;  /* 0x00000004ff0c7e24 */ /* 0x000fca000f8e00ff */
[----:B------:R-:W-:-:S04]  /*17b0*/  SHF.L.U32 R12, R12, 0x1f, RZ ;  /* 0x0000001f0c0c7819 */ /* 0x000fc800000006ff */
[----:B------:R0:W1:Y:S01]  /*17c0*/  SYNCS.PHASECHK.TRANS64.TRYWAIT P0, [UR6], R12 ;  /* 0x0000000cff0075a7 */ /* 0x0000620008000146 */
[----:B------:R-:W-:Y:S05]  /*17d0*/  @!P1 BRA `(.L_x_19) ;  /* 0x0000000000049947 */ /* 0x000fea0003800000 */
[----:B------:R-:W-:Y:S01]  /*17e0*/  BPT.TRAP 0x1 ;  /* 0x000000040000795c */ /* 0x000fe20000300000 */
.L_x_19:
[----:B-1----:R-:W-:Y:S05]  /*17f0*/  @P0 BRA `(.L_x_20) ;  /* 0x0000000000080947 */ /* 0x002fea0003800000 */
[----:B------:R-:W1:Y:S02]  /*1800*/  SYNCS.PHASECHK.TRANS64.TRYWAIT P0, [UR6], R12 ;  /* 0x0000000cff0075a7 */ /* 0x000e640008000146 */
[----:B-1----:R-:W-:Y:S05]  /*1810*/  @!P0 BRA `(.L_x_21) ;  /* 0x0000008000908947 */ /* 0x002fea0003800000 */
.L_x_20:
[----:B------:R-:W-:Y:S01]  /*1820*/  UIADD3 UR6, UR10, 0x28100, URZ ;  /* 0x000281000a067890 */ /* 0x000fe2000fffe03f */
[----:B------:R-:W-:Y:S01]  /*1830*/  WARPGROUP.ARRIVE ;  /* 0x00000000000079c5 */ /* 0x000fe20000000000 */
[----:B------:R-:W-:Y:S01]  /*1840*/  ULOP3.LUT UR8, UR11, 0x10000, URZ, 0xfc, !UPT ;  /* 0x000100000b087892 */ /* 0x000fe2000f8efc3f */
[----:B------:R-:W-:Y:S01]  /*1850*/  CS2R R20, SRZ ;  /* 0x0000000000147805 */ /* 0x000fe2000001ff00 */
[----:B------:R-:W-:Y:S01]  /*1860*/  USHF.R.U32.HI UR6, URZ, 0x4, UR6 ;  /* 0x000000043f067899 */ /* 0x000fe20008011606 */
[----:B------:R-:W-:Y:S01]  /*1870*/  CS2R R18, SRZ ;  /* 0x0000000000127805 */ /* 0x000fe2000001ff00 */
[----:B------:R-:W-:Y:S01]  /*1880*/  ULEA UR8, UR5, UR8, 0xb ;  /* 0x0000000805087291 */ /* 0x000fe2000f8e583f */
[----:B------:R-:W-:Y:S01]  /*1890*/  CS2R R22, SRZ ;  /* 0x0000000000167805 */ /* 0x000fe2000001ff00 */
[----:B------:R-:W-:Y:S01]  /*18a0*/  ULOP3.LUT UR6, UR6, 0x3fff, URZ, 0xc0, !UPT ;  /* 0x00003fff06067892 */ /* 0x000fe2000f8ec03f */
[----:B------:R-:W-:Y:S01]  /*18b0*/  CS2R R88, SRZ ;  /* 0x0000000000587805 */ /* 0x000fe2000001ff00 */
[----:B------:R-:W-:Y:S01]  /*18c0*/  UMOV UR13, 0x40000040 ;  /* 0x40000040000d7882 */ /* 0x000fe20000000000 */
[----:B------:R-:W-:Y:S01]  /*18d0*/  UMOV UR15, 0x40000040 ;  /* 0x40000040000f7882 */ /* 0x000fe20000000000 */
[----:B------:R-:W-:Y:S01]  /*18e0*/  ULOP3.LUT UR6, UR6, 0x10000, URZ, 0xfc, !UPT ;  /* 0x0001000006067892 */ /* 0x000fe2000f8efc3f */
[----:B------:R-:W-:Y:S01]  /*18f0*/  CS2R R90, SRZ ;  /* 0x00000000005a7805 */ /* 0x000fe2000001ff00 */
[----:B------:R-:W-:Y:S01]  /*1900*/  UMOV UR12, UR8 ;  /* 0x00000008000c7c82 */ /* 0x000fe20008000000 */
[----:B------:R-:W-:Y:S01]  /*1910*/  CS2R R92, SRZ ;  /* 0x00000000005c7805 */ /* 0x000fe2000001ff00 */
[----:B------:R-:W-:Y:S01]  /*1920*/  ULEA UR7, UR5, UR6, 0x9 ;  /* 0x0000000605077291 */ /* 0x000fe2000f8e483f */
[----:B------:R-:W-:Y:S01]  /*1930*/  CS2R R94, SRZ ;  /* 0x00000000005e7805 */ /* 0x000fe2000001ff00 */
[----:B------:R-:W-:Y:S01]  /*1940*/  UIADD3 UR6, UR8, 0x400, URZ ;  /* 0x0000040008067890 */ /* 0x000fe2000fffe03f */
[----:B------:R-:W-:-:S02]  /*1950*/  CS2R R98, SRZ ;  /* 0x0000000000627805 */ /* 0x000fc4000001ff00 */
[----:B------:R-:W-:Y:S02]  /*1960*/  CS2R R96, SRZ ;  /* 0x0000000000607805 */ /* 0x000fe4000001ff00 */
[----:B------:R-:W-:Y:S02]  /*1970*/  CS2R R100, SRZ ;  /* 0x0000000000647805 */ /* 0x000fe4000001ff00 */
[----:B------:R-:W-:Y:S01]  /*1980*/  CS2R R102, SRZ ;  /* 0x0000000000667805 */ /* 0x000fe2000001ff00 */
[----:B------:R-:W-:Y:S01]  /*1990*/  UMOV UR14, UR7 ;  /* 0x00000007000e7c82 */ /* 0x000fe20008000000 */
[----:B------:R-:W-:Y:S01]  /*19a0*/  CS2R R104, SRZ ;  /* 0x0000000000687805 */ /* 0x000fe2000001ff00 */
[----:B------:R-:W-:Y:S01]  /*19b0*/  QGMMA.64x64x32.F32.E5M2.E5M2 R56, gdesc[UR12], RZ, !UPT ;  /* 0x00e000000c3879f3 */ /* 0x000fe2000c7038ff */
[----:B------:R-:W-:Y:S01]  /*19c0*/  UMOV UR12, UR6 ;  /* 0x00000006000c7c82 */ /* 0x000fe20008000000 */
[----:B------:R-:W-:Y:S01]  /*19d0*/  UMOV UR13, 0x40000040 ;  /* 0x40000040000d7882 */ /* 0x000fe20000000000 */
[----:B------:R-:W-:Y:S01]  /*19e0*/  UIADD3 UR6, UR8, 0x402, URZ ;  /* 0x0000040208067890 */ /* 0x000fe2000fffe03f */
[----:B------:R-:W-:Y:S01]  /*19f0*/  QGMMA.64x64x32.F32.E5M2.E5M2 R24, gdesc[UR12], RZ, !UPT ;  /* 0x00e000000c1879f3 */ /* 0x000fe2000c7038ff */
[----:B------:R-:W-:Y:S01]  /*1a00*/  UIADD3 UR12, UR8, 0x2, URZ ;  /* 0x00000002080c7890 */ /* 0x000fe2000fffe03f */
[----:B------:R-:W-:Y:S01]  /*1a10*/  CS2R R106, SRZ ;  /* 0x00000000006a7805 */ /* 0x000fe2000001ff00 */
[----:B------:R-:W-:Y:S01]  /*1a20*/  UIADD3 UR14, UR7, 0x2, URZ ;  /* 0x00000002070e7890 */ /* 0x000fe2000fffe03f */
[----:B------:R-:W-:Y:S01]  /*1a30*/  CS2R R110, SRZ ;  /* 0x00000000006e7805 */ /* 0x000fe2000001ff00 */
[----:B------:R-:W-:Y:S01]  /*1a40*/  UMOV UR13, 0x40000040 ;  /* 0x40000040000d7882 */ /* 0x000fe20000000000 */
[----:B------:R-:W-:Y:S01]  /*1a50*/  UMOV UR15, 0x40000040 ;  /* 0x40000040000f7882 */ /* 0x000fe20000000000 */
        /* <DEDUP_REMOVED lines=16> */
[----:B------:R-:W-:Y:S01]  /*1b60*/  CS2R R142, SRZ ;  /* 0x00000000008e7805 */ /* 0x000fe2000001ff00 */
[----:B------:R-:W-:Y:S02]  /*1b70*/  IMAD.MOV.U32 R145, RZ, RZ, RZ ;  /* 0x000000ffff917224 */ /* 0x000fe400078e00ff */
[----:B------:R-:W-:Y:S01]  /*1b80*/  IMAD.MOV.U32 R147, RZ, RZ, RZ ;  /* 0x000000ffff937224 */ /* 0x000fe200078e00ff */
[----:B------:R-:W-:Y:S01]  /*1b90*/  QGMMA.64x64x32.F32.E5M2.E5M2 R56, gdesc[UR12], R56 ;  /* 0x00e000000c3879f3 */ /* 0x000fe20008703838 */
[----:B------:R-:W-:Y:S01]  /*1ba0*/  UMOV UR12, UR6 ;  /* 0x00000006000c7c82 */ /* 0x000fe20008000000 */
[----:B------:R-:W-:Y:S01]  /*1bb0*/  UMOV UR13, 0x40000040 ;  /* 0x40000040000d7882 */ /* 0x000fe20000000000 */
[----:B------:R-:W-:Y:S01]  /*1bc0*/  UIADD3 UR6, UR8, 0x404, URZ ;  /* 0x0000040408067890 */ /* 0x000fe2000fffe03f */
[----:B------:R-:W-:Y:S01]  /*1bd0*/  QGMMA.64x64x32.F32.E5M2.E5M2 R24, gdesc[UR12], R24 ;  /* 0x00e000000c1879f3 */ /* 0x000fe20008703818 */
[----:B------:R-:W-:-:S02]  /*1be0*/  UIADD3 UR12, UR8, 0x4, URZ ;  /* 0x00000004080c7890 */ /* 0x000fc4000fffe03f */
[----:B------:R-:W-:Y:S01]  /*1bf0*/  UIADD3 UR14, UR7, 0x4, URZ ;  /* 0x00000004070e7890 */ /* 0x000fe2000fffe03f */
[----:B------:R-:W-:Y:S01]  /*1c00*/  UMOV UR13, 0x40000040 ;  /* 0x40000040000d7882 */ /* 0x000fe20000000000 */
[----:B------:R-:W-:-:S07]  /*1c10*/  UMOV UR15, 0x40000040 ;  /* 0x40000040000f7882 */ /* 0x000fce0000000000 */
[----:B------:R-:W-:Y:S01]  /*1c20*/  QGMMA.64x64x32.F32.E5M2.E5M2 R56, gdesc[UR12], R56 ;  /* 0x00e000000c3879f3 */ /* 0x000fe20008703838 */
[----:B------:R-:W-:Y:S01]  /*1c30*/  UMOV UR12, UR6 ;  /* 0x00000006000c7c82 */ /* 0x000fe20008000000 */
[----:B------:R-:W-:Y:S01]  /*1c40*/  UMOV UR13, 0x40000040 ;  /* 0x40000040000d7882 */ /* 0x000fe20000000000 */
[----:B------:R-:W-:Y:S01]  /*1c50*/  UMOV UR6, 0x4 ;  /* 0x0000000400067882 */ /* 0x000fe20000000000 */
[----:B------:R-:W-:Y:S01]  /*1c60*/  QGMMA.64x64x32.F32.E5M2.E5M2 R24, gdesc[UR12], R24 ;  /* 0x00e000000c1879f3 */ /* 0x000fe20008703818 */
[----:B------:R-:W-:Y:S02]  /*1c70*/  UIADD3 UR14, UR7, 0x6, URZ ;  /* 0x00000006070e7890 */ /* 0x000fe4000fffe03f */
[----:B------:R-:W-:Y:S01]  /*1c80*/  UIADD3 UR12, UR8, 0x6, URZ ;  /* 0x00000006080c7890 */ /* 0x000fe2000fffe03f */
[----:B------:R-:W-:Y:S01]  /*1c90*/  ULDC UR7, c[0x0][0x50c] ;  /* 0x0001430000077ab9 */ /* 0x000fe20000000800 */
[----:B------:R-:W-:Y:S02]  /*1ca0*/  UIADD3 UR8, UR8, 0x406, URZ ;  /* 0x0000040608087890 */ /* 0x000fe4000fffe03f */
[----:B------:R-:W-:Y:S01]  /*1cb0*/  UISETP.NE.AND UP0, UPT, UR7, 0x4, UPT ;  /* 0x000000040700788c */ /* 0x000fe2000bf05270 */
[----:B------:R-:W-:Y:S01]  /*1cc0*/  UMOV UR13, 0x40000040 ;  /* 0x40000040000d7882 */ /* 0x000fe20000000000 */
[----:B------:R-:W-:-:S02]  /*1cd0*/  UMOV UR15, 0x40000040 ;  /* 0x40000040000f7882 */ /* 0x000fc40000000000 */
[----:B------:R-:W-:-:S06]  /*1ce0*/  USEL UR7, URZ, 0x1, UP0 ;  /* 0x000000013f077887 */ /* 0x000fcc0008000000 */
[----:B------:R-:W-:Y:S01]  /*1cf0*/  ISETP.NE.AND P0, PT, RZ, UR7, PT ;  /* 0x00000007ff007c0c */ /* 0x000fe2000bf05270 */
[----:B------:R-:W-:Y:S01]  /*1d00*/  QGMMA.64x64x32.F32.E5M2.E5M2 R56, gdesc[UR12], R56 ;  /* 0x00e000000c3879f3 */ /* 0x000fe20008703838 */
[----:B------:R-:W-:Y:S01]  /*1d10*/  UMOV UR12, UR8 ;  /* 0x00000008000c7c82 */ /* 0x000fe20008000000 */
[----:B------:R-:W-:Y:S02]  /*1d20*/  UMOV UR13, 0x40000040 ;  /* 0x40000040000d7882 */ /* 0x000fe40000000000 */
[----:B------:R-:W-:Y:S08]  /*1d30*/  QGMMA.64x64x32.F32.E5M2.E5M2 R24, gdesc[UR12], R24, gsb0 ;  /* 0x00e000000c1879f3 */ /* 0x000ff00008003818 */
[----:B------:R-:W-:Y:S05]  /*1d40*/  @!P0 BRA `(.L_x_22) ;  /* 0x0000000400088947 */ /* 0x000fea0003800000 */
[----:B------:R-:W-:Y:S02]  /*1d50*/  WARPGROUP.DEPBAR.LE gsb0, 0x0 ;  /* 0x00008000000079c5 */ /* 0x000fe40000010000 */
[----:B------:R-:W-:-:S01]  /*1d60*/  FADD R147, RZ, R56 ;  /* 0x00000038ff937221 */ /* 0x000fc20000000000 */
[----:B------:R-:W-:Y:S01]  /*1d70*/  FADD R142, RZ, R57 ;  /* 0x00000039ff8e7221 */ /* 0x000fe20000000000 */
        /* <DEDUP_REMOVED lines=62> */
[----:B------:R-:W-:-:S06]  /*2160*/  UMOV UR6, URZ ;  /* 0x0000003f00067c82 */ /* 0x000fcc0008000000 */
.L_x_22:
[----:B------:R-:W-:-:S04]  /*2170*/  UIADD3 UR12, UR5, 0x1, URZ ;  /* 0x00000001050c7890 */ /* 0x000fc8000fffe03f */
[----:B------:R-:W-:-:S04]  /*2180*/  UISETP.NE.AND UP0, UPT, UR12, 0x5, UPT ;  /* 0x000000050c00788c */ /* 0x000fc8000bf05270 */
[----:B------:R-:W-:Y:S02]  /*2190*/  USEL UR8, URZ, 0x1, UP0 ;  /* 0x000000013f087887 */ /* 0x000fe40008000000 */
[----:B------:R-:W-:Y:S02]  /*21a0*/  USEL UR12, UR12, URZ, UP0 ;  /* 0x0000003f0c0c7287 */ /* 0x000fe40008000000 */
[----:B------:R-:W-:-:S06]  /*21b0*/  ULOP3.LUT UR8, UR4, UR8, URZ, 0x3c, !UPT ;  /* 0x0000000804087292 */ /* 0x000fcc000f8e3c3f */
[----:B------:R-:W-:Y:S01]  /*21c0*/  IMAD.U32 R16, RZ, RZ, UR8 ;  /* 0x00000008ff107e24 */ /* 0x000fe2000f8e00ff */
[----:B------:R-:W-:-:S06]  /*21d0*/  UMOV UR8, 0x1 ;  /* 0x0000000100087882 */ /* 0x000fcc0000000000 */
.L_x_17:
[----:B------:R-:W-:-:S04]  /*21e0*/  UISETP.LT.AND UP0, UPT, UR9, 0x1, UPT ;  /* 0x000000010900788c */ /* 0x000fc8000bf01270 */
[----:B------:R-:W-:-:S04]  /*21f0*/  USEL UR13, UR9, 0x1, UP0 ;  /* 0x00000001090d7887 */ /* 0x000fc80008000000 */
[----:B------:R-:W-:-:S04]  /*2200*/  UIADD3 UR13, UR9, -UR13, URZ ;  /* 0x8000000d090d7290 */ /* 0x000fc8000fffe03f */
[----:B------:R-:W-:-:S06]  /*2210*/  UISETP.GE.AND UP0, UPT, UR13, 0x1, UPT ;  /* 0x000000010d00788c */ /* 0x000fcc000bf06270 */
[----:B------:R-:W-:-:S13]  /*2220*/  PLOP3.LUT P0, PT, PT, PT, UP0, 0x80, 0x0 ;  /* 0x000000000000781c */ /* 0x000fda0003f0f008 */
[----:B------:R-:W-:Y:S05]  /*2230*/  @!P0 BRA `(.L_x_23) ;  /* 0x0000000800788947 */ /* 0x000fea0003800000 */
[----:B01----:R-:W-:Y:S01]  /*2240*/  IMAD.U32 R12, RZ, RZ, UR13 ;  /* 0x0000000dff0c7e24 */ /* 0x003fe2000f8e00ff */
[----:B------:R-:W-:Y:S01]  /*2250*/  ULDC UR14, c[0x0][0x50c] ;  /* 0x00014300000e7ab9 */ /* 0x000fe20000000800 */
[----:B------:R-:W-:-:S07]  /*2260*/  IMAD.U32 R13, RZ, RZ, UR5 ;  /* 0x00000005ff0d7e24 */ /* 0x000fce000f8e00ff */
.L_x_31:
[----:B------:R-:W-:-:S13]  /*2270*/  ISETP.NE.AND P1, PT, R144, 0x3, PT ;  /* 0x000000039000780c */ /* 0x000fda0003f25270 */
[----:B------:R-:W-:Y:S05]  /*2280*/  @!P1 BRA `(.L_x_24) ;  /* 0x0000000000049947 */ /* 0x000fea0003800000 */
[----:B------:R-:W-:Y:S01]  /*2290*/  BPT.TRAP 0x1 ;  /* 0x000000040000795c */ /* 0x000fe20000300000 */
.L_x_24:
[----:B------:R-:W0:Y:S01]  /*22a0*/  S2UR UR13, SR_CgaCtaId ;  /* 0x00000000000d79c3 */ /* 0x000e220000008800 */
[----:B------:R-:W-:Y:S01]  /*22b0*/  UMOV UR10, 0x400 ;  /* 0x00000400000a7882 */ /* 0x000fe20000000000 */
[----:B------:R-:W-:Y:S01]  /*22c0*/  SHF.L.U32 R14, R16, 0x1f, RZ ;  /* 0x0000001f100e7819 */ /* 0x000fe200000006ff */
[----:B0-----:R-:W-:-:S04]  /*22d0*/  ULEA UR10, UR13, UR10, 0x18 ;  /* 0x0000000a0d0a7291 */ /* 0x001fc8000f8ec03f */
[----:B------:R-:W-:-:S09]  /*22e0*/  ULEA UR13, UR12, UR10, 0x3 ;  /* 0x0000000a0c0d7291 */ /* 0x000fd2000f8e183f */
[----:B------:R0:W1:Y:S01]  /*22f0*/  SYNCS.PHASECHK.TRANS64.TRYWAIT P0, [UR13], R14 ;  /* 0x0000000eff0075a7 */ /* 0x000062000800014d */
[----:B------:R-:W-:Y:S05]  /*2300*/  @!P1 BRA `(.L_x_25) ;  /* 0x0000000000049947 */ /* 0x000fea0003800000 */
[----:B------:R-:W-:Y:S01]  /*2310*/  BPT.TRAP 0x1 ;  /* 0x000000040000795c */ /* 0x000fe20000300000 */
.L_x_25:
[----:B-1----:R-:W-:Y:S05]  /*2320*/  @P0 BRA `(.L_x_26) ;  /* 0x0000000000080947 */ /* 0x002fea0003800000 */
[----:B------:R-:W1:Y:S02]  /*2330*/  SYNCS.PHASECHK.TRANS64.TRYWAIT P0, [UR13], R14 ;  /* 0x0000000eff0075a7 */ /* 0x000e64000800014d */
[----:B-1----:R-:W-:Y:S05]  /*2340*/  @!P0 BRA `(.L_x_27) ;  /* 0x0000007400dc8947 */ /* 0x002fea0003800000 */
.L_x_26:
[----:B------:R-:W-:Y:S01]  /*2350*/  UIADD3 UR13, UR10, 0x28100, URZ ;  /* 0x000281000a0d7890 */ /* 0x000fe2000fffe03f */
[----:B------:R-:W-:Y:S01]  /*2360*/  WARPGROUP.ARRIVE ;  /* 0x00000000000079c5 */ /* 0x000fe20000000000 */
[----:B------:R-:W-:Y:S02]  /*2370*/  UISETP.NE.AND UP0, UPT, UR7, URZ, UPT ;  /* 0x0000003f0700728c */ /* 0x000fe4000bf05270 */
[----:B------:R-:W-:Y:S02]  /*2380*/  USHF.R.U32.HI UR13, URZ, 0x4, UR13 ;  /* 0x000000043f0d7899 */ /* 0x000fe4000801160d */
[----:B------:R-:W-:Y:S02]  /*2390*/  USEL UR8, UR8, URZ, !UP0 ;  /* 0x0000003f08087287 */ /* 0x000fe4000c000000 */
[----:B------:R-:W-:Y:S02]  /*23a0*/  ULOP3.LUT UR13, UR13, 0x3fff, URZ, 0xc0, !UPT ;  /* 0x00003fff0d0d7892 */ /* 0x000fe4000f8ec03f */
[----:B------:R-:W-:-:S02]  /*23b0*/  ULOP3.LUT UR7, UR11, 0x10000, URZ, 0xfc, !UPT ;  /* 0x000100000b077892 */ /* 0x000fc4000f8efc3f */
[----:B------:R-:W-:Y:S02]  /*23c0*/  ULOP3.LUT UR13, UR13, 0x10000, URZ, 0xfc, !UPT ;  /* 0x000100000d0d7892 */ /* 0x000fe4000f8efc3f */
[----:B------:R-:W-:Y:S02]  /*23d0*/  UISETP.NE.U32.AND UP0, UPT, UR8, URZ, UPT ;  /* 0x0000003f0800728c */ /* 0x000fe4000bf05070 */
[----:B------:R-:W-:Y:S02]  /*23e0*/  ULEA UR8, UR12, UR7, 0xb ;  /* 0x000000070c087291 */ /* 0x000fe4000f8e583f */
[----:B------:R-:W-:Y:S02]  /*23f0*/  ULEA UR7, UR12, UR13, 0x9 ;  /* 0x0000000d0c077291 */ /* 0x000fe4000f8e483f */
[----:B------:R-:W-:Y:S01]  /*2400*/  UIADD3 UR13, UR8, 0x400, URZ ;  /* 0x00000400080d7890 */ /* 0x000fe2000fffe03f */
[----:B------:R-:W-:Y:S02]  /*2410*/  UMOV UR17, 0x40000040 ;  /* 0x4000004000117882 */ /* 0x000fe40000000000 */
[----:B------:R-:W-:Y:S01]  /*2420*/  UMOV UR16, UR8 ;  /* 0x0000000800107c82 */ /* 0x000fe20008000000 */
[----:B------:R-:W-:Y:S01]  /*2430*/  UMOV UR19, 0x40000040 ;  /* 0x4000004000137882 */ /* 0x000fe20000000000 */
[----:B------:R-:W-:Y:S01]  /*2440*/  UMOV UR18, UR7 ;  /* 0x0000000700127c82 */ /* 0x000fe20008000000 */
[----:B------:R-:W-:Y:S01]  /*2450*/  UIADD3 UR6, UR6, 0x4, URZ ;  /* 0x0000000406067890 */ /* 0x000fe2000fffe03f */
[----:B------:R-:W-:Y:S01]  /*2460*/  QGMMA.64x64x32.F32.E5M2.E5M2 R56, gdesc[UR16], R56, UP0 ;  /* 0x00e00000103879f3 */ /* 0x000fe2000bf03838 */
[----:B------:R-:W-:Y:S01]  /*2470*/  UMOV UR16, UR13 ;  /* 0x0000000d00107c82 */ /* 0x000fe20008000000 */
[----:B------:R-:W-:Y:S01]  /*2480*/  UMOV UR17, 0x40000040 ;  /* 0x4000004000117882 */ /* 0x000fe20000000000 */
[----:B------:R-:W-:Y:S01]  /*2490*/  UIADD3 UR13, UR8, 0x402, URZ ;  /* 0x00000402080d7890 */ /* 0x000fe2000fffe03f */
[----:B------:R-:W-:Y:S01]  /*24a0*/  QGMMA.64x64x32.F32.E5M2.E5M2 R24, gdesc[UR16], R24, UP0 ;  /* 0x00e00000101879f3 */ /* 0x000fe2000bf03818 */
[----:B------:R-:W-:-:S02]  /*24b0*/  UIADD3 UR16, UR8, 0x2, URZ ;  /* 0x0000000208107890 */ /* 0x000fc4000fffe03f */
[----:B------:R-:W-:Y:S01]  /*24c0*/  UIADD3 UR18, UR7, 0x2, URZ ;  /* 0x0000000207127890 */ /* 0x000fe2000fffe03f */
[----:B------:R-:W-:Y:S01]  /*24d0*/  UMOV UR17, 0x40000040 ;  /* 0x4000004000117882 */ /* 0x000fe20000000000 */
[----:B------:R-:W-:Y:S01]  /*24e0*/  UMOV UR19, 0x40000040 ;  /* 0x4000004000137882 */ /* 0x000fe20000000000 */
[----:B------:R-:W-:-:S06]  /*24f0*/  UISETP.NE.AND UP0, UPT, UR6, UR14, UPT ;  /* 0x0000000e0600728c */ /* 0x000fcc000bf05270 */
[----:B------:R-:W-:Y:S01]  /*2500*/  QGMMA.64x64x32.F32.E5M2.E5M2 R56, gdesc[UR16], R56 ;  /* 0x00e00000103879f3 */ /* 0x000fe20008703838 */
[----:B------:R-:W-:Y:S01]  /*2510*/  UMOV UR16, UR13 ;  /* 0x0000000d00107c82 */ /* 0x000fe20008000000 */
[----:B------:R-:W-:Y:S01]  /*2520*/  UMOV UR17, 0x40000040 ;  /* 0x4000004000117882 */ /* 0x000fe20000000000 */
[----:B------:R-:W-:Y:S01]  /*2530*/  UIADD3 UR13, UR8, 0x404, URZ ;  /* 0x00000404080d7890 */ /* 0x000fe2000fffe03f */
[----:B------:R-:W-:Y:S01]  /*2540*/  QGMMA.64x64x32.F32.E5M2.E5M2 R24, gdesc[UR16], R24 ;  /* 0x00e00000101879f3 */ /* 0x000fe20008703818 */
[----:B------:R-:W-:Y:S02]  /*2550*/  UIADD3 UR16, UR8, 0x4, URZ ;  /* 0x0000000408107890 */ /* 0x000fe4000fffe03f */
[----:B------:R-:W-:Y:S01]  /*2560*/  UIADD3 UR18, UR7, 0x4, URZ ;  /* 0x0000000407127890 */ /* 0x000fe2000fffe03f */
[----:B------:R-:W-:Y:S01]  /*2570*/  UMOV UR17, 0x40000040 ;  /* 0x4000004000117882 */ /* 0x000fe20000000000 */
[----:B------:R-:W-:-:S07]  /*2580*/  UMOV UR19, 0x40000040 ;  /* 0x4000004000137882 */ /* 0x000fce0000000000 */
[----:B------:R-:W-:Y:S01]  /*2590*/  QGMMA.64x64x32.F32.E5M2.E5M2 R56, gdesc[UR16], R56 ;  /* 0x00e00000103879f3 */ /* 0x000fe20008703838 */
[----:B------:R-:W-:Y:S01]  /*25a0*/  UMOV UR16, UR13 ;  /* 0x0000000d00107c82 */ /* 0x000fe20008000000 */
[----:B------:R-:W-:Y:S02]  /*25b0*/  UMOV UR17, 0x40000040 ;  /* 0x4000004000117882 */ /* 0x000fe40000000000 */
[----:B------:R-:W-:Y:S01]  /*25c0*/  QGMMA.64x64x32.F32.E5M2.E5M2 R24, gdesc[UR16], R24 ;  /* 0x00e00000101879f3 */ /* 0x000fe20008703818 */
[----:B------:R-:W-:Y:S02]  /*25d0*/  UIADD3 UR16, UR8, 0x6, URZ ;  /* 0x0000000608107890 */ /* 0x000fe4000fffe03f */
[----:B------:R-:W-:Y:S02]  /*25e0*/  UIADD3 UR18, UR7, 0x6, URZ ;  /* 0x0000000607127890 */ /* 0x000fe4000fffe03f */
[----:B------:R-:W-:Y:S01]  /*25f0*/  UIADD3 UR8, UR8, 0x406, URZ ;  /* 0x0000040608087890 */ /* 0x000fe2000fffe03f */
[----:B------:R-:W-:Y:S01]  /*2600*/  UMOV UR17, 0x40000040 ;  /* 0x4000004000117882 */ /* 0x000fe20000000000 */
[----:B------:R-:W-:Y:S01]  /*2610*/  UMOV UR19, 0x40000040 ;  /* 0x4000004000137882 */ /* 0x000fe20000000000 */
[----:B------:R-:W-:-:S06]  /*2620*/  USEL UR7, URZ, 0x1, UP0 ;  /* 0x000000013f077887 */ /* 0x000fcc0008000000 */
[----:B------:R-:W-:Y:S01]  /*2630*/  ISETP.NE.AND P0, PT, RZ, UR7, PT ;  /* 0x00000007ff007c0c */ /* 0x000fe2000bf05270 */
[----:B------:R-:W-:Y:S01]  /*2640*/  QGMMA.64x64x32.F32.E5M2.E5M2 R56, gdesc[UR16], R56 ;  /* 0x00e00000103879f3 */ /* 0x000fe20008703838 */
[----:B------:R-:W-:Y:S01]  /*2650*/  UMOV UR16, UR8 ;  /* 0x0000000800107c82 */ /* 0x000fe20008000000 */
[----:B------:R-:W-:Y:S02]  /*2660*/  UMOV UR17, 0x40000040 ;  /* 0x4000004000117882 */ /* 0x000fe40000000000 */
[----:B------:R-:W-:Y:S03]  /*2670*/  QGMMA.64x64x32.F32.E5M2.E5M2 R24, gdesc[UR16], R24, gsb0 ;  /* 0x00e00000101879f3 */ /* 0x000fe60008003818 */
[----:B------:R-:W-:-:S05]  /*2680*/  WARPGROUP.DEPBAR.LE gsb0, 0x1 ;  /* 0x00008000000079c5 */ /* 0x000fca0000010100 */
[----:B------:R-:W-:Y:S05]  /*2690*/  @!P0 BRA `(.L_x_28) ;  /* 0x0000000400088947 */ /* 0x000fea0003800000 */
[----:B------:R-:W-:Y:S02]  /*26a0*/  WARPGROUP.DEPBAR.LE gsb0, 0x0 ;  /* 0x00008000000079c5 */ /* 0x000fe40000010000 */
[----:B------:R-:W-:-:S01]  /*26b0*/  FADD R147, R56, R147 ;  /* 0x0000009338937221 */ /* 0x000fc20000000000 */
[----:B------:R-:W-:Y:S01]  /*26c0*/  FADD R142, R57, R142 ;  /* 0x0000008e398e7221 */ /* 0x000fe20000000000 */
        /* <DEDUP_REMOVED lines=62> */
[----:B------:R-:W-:-:S06]  /*2ab0*/  UMOV UR6, URZ ;  /* 0x0000003f00067c82 */ /* 0x000fcc0008000000 */
.L_x_28:
[----:B------:R-:W-:Y:S05]  /*2ac0*/  @!P1 BRA `(.L_x_29) ;  /* 0x0000000000049947 */ /* 0x000fea0003800000 */
[----:B------:R-:W-:Y:S01]  /*2ad0*/  BPT.TRAP 0x1 ;  /* 0x000000040000795c */ /* 0x000fe20000300000 */
.L_x_29:
[----:B------:R-:W-:-:S13]  /*2ae0*/  ISETP.NE.AND P0, PT, R6, RZ, PT ;  /* 0x000000ff0600720c */ /* 0x000fda0003f05270 */
[----:B01----:R-:W-:-:S05]  /*2af0*/  @P0 LEA R14, R13, UR10, 0x3 ;  /* 0x0000000a0d0e0c11 */ /* 0x003fca000f8e18ff */
[----:B------:R-:W-:-:S05]  /*2b00*/  @P0 VIADD R14, R14, 0x28 ;  /* 0x000000280e0e0836 */ /* 0x000fca0000000000 */
[----:B------:R-:W-:-:S04]  /*2b10*/  @P0 PRMT R14, R5, 0x654, R14 ;  /* 0x00000654050e0816 */ /* 0x000fc8000000000e */
[----:B------:R0:W-:Y:S01]  /*2b20*/  @P0 SYNCS.ARRIVE.TRANS64.RED.A1T0 RZ, [R14+URZ], RZ ;  /* 0x000000ff0eff09a7 */ /* 0x0001e2000810043f */
[----:B------:R-:W-:-:S13]  /*2b30*/  ISETP.GT.U32.AND P0, PT, R4, 0x1, PT ;  /* 0x000000010400780c */ /* 0x000fda0003f04070 */
[----:B0-----:R-:W-:Y:S05]  /*2b40*/  @P0 BRA `(.L_x_30) ;  /* 0x0000000000040947 */ /* 0x001fea0003800000 */
[----:B------:R-:W-:Y:S01]  /*2b50*/  BPT.TRAP 0x1 ;  /* 0x000000040000795c */ /* 0x000fe20000300000 */
.L_x_30:
[----:B------:R-:W-:Y:S01]  /*2b60*/  UIADD3 UR12, UR12, 0x1, URZ ;  /* 0x000000010c0c7890 */ /* 0x000fe2000fffe03f */
[C---:B------:R-:W-:Y:S01]  /*2b70*/  ISETP.GT.AND P1, PT, R12.reuse, 0x1, PT ;  /* 0x000000010c00780c */ /* 0x040fe20003f24270 */
[----:B------:R-:W-:Y:S02]  /*2b80*/  VIADD R13, R13, 0x1 ;  /* 0x000000010d0d7836 */ /* 0x000fe40000000000 */
[----:B------:R-:W-:Y:S01]  /*2b90*/  UISETP.NE.AND UP0, UPT, UR12, 0x5, UPT ;  /* 0x000000050c00788c */ /* 0x000fe2000bf05270 */
[----:B------:R-:W-:Y:S02]  /*2ba0*/  VIADD R12, R12, 0xffffffff ;  /* 0xffffffff0c0c7836 */ /* 0x000fe40000000000 */
[C---:B------:R-:W-:Y:S01]  /*2bb0*/  ISETP.NE.AND P0, PT, R13.reuse, 0x5, PT ;  /* 0x000000050d00780c */ /* 0x040fe20003f05270 */
[----:B------:R-:W-:Y:S02]  /*2bc0*/  USEL UR8, URZ, 0x1, UP0 ;  /* 0x000000013f087887 */ /* 0x000fe40008000000 */
[----:B------:R-:W-:Y:S01]  /*2bd0*/  USEL UR12, UR12, URZ, UP0 ;  /* 0x0000003f0c0c7287 */ /* 0x000fe20008000000 */
[----:B------:R-:W-:-:S03]  /*2be0*/  SEL R13, R13, RZ, P0 ;  /* 0x000000ff0d0d7207 */ /* 0x000fc60000000000 */
[----:B------:R-:W-:Y:S01]  /*2bf0*/  LOP3.LUT R16, R16, UR8, RZ, 0x3c, !PT ;  /* 0x0000000810107c12 */ /* 0x000fe2000f8e3cff */
[----:B------:R-:W-:Y:S01]  /*2c00*/  UMOV UR8, 0x1 ;  /* 0x0000000100087882 */ /* 0x000fe20000000000 */
[----:B------:R-:W-:Y:S06]  /*2c10*/  @P1 BRA `(.L_x_31) ;  /* 0xfffffff400941947 */ /* 0x000fec000383ffff */
.L_x_23:
[----:B------:R-:W-:Y:S01]  /*2c20*/  UISETP.NE.AND UP0, UPT, UR6, URZ, UPT ;  /* 0x0000003f0600728c */ /* 0x000fe2000bf05270 */
[----:B01----:R-:W0:Y:S03]  /*2c30*/  LDC R12, c[0x0][0x28c] ;  /* 0x0000a300ff0c7b82 */ /* 0x003e260000000800 */
[----:B------:R-:W-:-:S06]  /*2c40*/  USEL UR6, URZ, 0x1, !UP0 ;  /* 0x000000013f067887 */ /* 0x000fcc000c000000 */
[----:B------:R-:W-:Y:S02]  /*2c50*/  ISETP.NE.AND P0, PT, RZ, UR6, PT ;  /* 0x00000006ff007c0c */ /* 0x000fe4000bf05270 */
[----:B0-----:R-:W-:-:S11]  /*2c60*/  ISETP.GE.AND P1, PT, R12, 0x1, PT ;  /* 0x000000010c00780c */ /* 0x001fd60003f26270 */
[----:B------:R-:W-:Y:S05]  /*2c70*/  @!P0 BRA `(.L_x_32) ;  /* 0x0000000400048947 */ /* 0x000fea0003800000 */
[----:B------:R-:W-:Y:S02]  /*2c80*/  WARPGROUP.DEPBAR.LE gsb0, 0x0 ;  /* 0x00008000000079c5 */ /* 0x000fe40000010000 */
[----:B------:R-:W-:Y:S01]  /*2c90*/  FADD R147, R56, R147 ;  /* 0x0000009338937221 */ /* 0x000fe20000000000 */
        /* <DEDUP_REMOVED lines=62> */
[----:B------:R-:W-:-:S07]  /*3080*/  FADD R20, R20, R55 ;  /* 0x0000003714147221 */ /* 0x000fce0000000000 */
.L_x_32:
[----:B------:R-:W-:Y:S02]  /*3090*/  WARPGROUP.DEPBAR.LE gsb0, 0x0 ;  /* 0x00008000000079c5 */ /* 0x000fe40000010000 */
[----:B------:R-:W-:Y:S05]  /*30a0*/  @!P1 BRA `(.L_x_33) ;  /* 0x0000000000549947 */ /* 0x000fea0003800000 */
[----:B------:R-:W-:-:S13]  /*30b0*/  ISETP.NE.AND P0, PT, R144, 0x3, PT ;  /* 0x000000039000780c */ /* 0x000fda0003f05270 */
[----:B------:R-:W-:Y:S05]  /*30c0*/  @!P0 BRA `(.L_x_34) ;  /* 0x0000000000048947 */ /* 0x000fea0003800000 */
[----:B------:R-:W-:Y:S01]  /*30d0*/  BPT.TRAP 0x1 ;  /* 0x000000040000795c */ /* 0x000fe20000300000 */
.L_x_34:
[----:B------:R-:W-:Y:S01]  /*30e0*/  ISETP.NE.AND P0, PT, R6, RZ, PT ;  /* 0x000000ff0600720c */ /* 0x000fe20003f05270 */
[----:B------:R-:W-:Y:S01]  /*30f0*/  BSSY B0, `(.L_x_35) ;  /* 0x000000e000007945 */ /* 0x000fe20003800000 */
[----:B------:R-:W-:-:S11]  /*3100*/  ISETP.GT.U32.AND P1, PT, R4, 0x1, PT ;  /* 0x000000010400780c */ /* 0x000fd60003f24070 */
[----:B------:R-:W-:Y:S05]  /*3110*/  @!P0 BRA `(.L_x_36) ;  /* 0x00000000002c8947 */ /* 0x000fea0003800000 */
[----:B------:R-:W-:-:S04]  /*3120*/  UISETP.LT.AND UP0, UPT, UR9, 0x1, UPT ;  /* 0x000000010900788c */ /* 0x000fc8000bf01270 */
[----:B------:R-:W-:-:S04]  /*3130*/  USEL UR8, UR9, 0x1, UP0 ;  /* 0x0000000109087887 */ /* 0x000fc80008000000 */
[----:B------:R-:W-:-:S04]  /*3140*/  UIADD3 UR8, UR5, UR9, -UR8 ;  /* 0x0000000905087290 */ /* 0x000fc8000fffe808 */
[----:B------:R-:W-:-:S04]  /*3150*/  UIMAD.WIDE.U32 UR6, UR8, -0x33333333, URZ ;  /* 0xcccccccd080678a5 */ /* 0x000fc8000f8e003f */
[----:B------:R-:W-:-:S04]  /*3160*/  USHF.R.U32.HI UR6, URZ, 0x2, UR7 ;  /* 0x000000023f067899 */ /* 0x000fc80008011607 */
[----:B------:R-:W-:-:S04]  /*3170*/  UIMAD UR8, UR6, -0x5, UR8 ;  /* 0xfffffffb060878a4 */ /* 0x000fc8000f8e0208 */
[----:B------:R-:W-:-:S04]  /*3180*/  ULEA UR8, UR8, UR10, 0x3 ;  /* 0x0000000a08087291 */ /* 0x000fc8000f8e183f */
[----:B------:R-:W-:-:S06]  /*3190*/  UIADD3 UR8, UR8, 0x28, URZ ;  /* 0x0000002808087890 */ /* 0x000fcc000fffe03f */
[----:B------:R-:W-:-:S05]  /*31a0*/  IMAD.U32 R12, RZ, RZ, UR8 ;  /* 0x00000008ff0c7e24 */ /* 0x000fca000f8e00ff */
[----:B------:R-:W-:-:S04]  /*31b0*/  PRMT R12, R5, 0x654, R12 ;  /* 0x00000654050c7816 */ /* 0x000fc8000000000c */
[----:B------:R0:W-:Y:S03]  /*31c0*/  SYNCS.ARRIVE.TRANS64.RED.A1T0 RZ, [R12+URZ], RZ ;  /* 0x000000ff0cff79a7 */ /* 0x0001e6000810043f */
.L_x_36:
[----:B------:R-:W-:Y:S05]  /*31d0*/  BSYNC B0 ;  /* 0x0000000000007941 */ /* 0x000fea0003800000 */
.L_x_35:
[----:B------:R-:W-:Y:S05]  /*31e0*/  @P1 BRA `(.L_x_33) ;  /* 0x0000000000041947 */ /* 0x000fea0003800000 */
[----:B------:R-:W-:Y:S01]  /*31f0*/  BPT.TRAP 0x1 ;  /* 0x000000040000795c */ /* 0x000fe20000300000 */
.L_x_33:
[----:B------:R-:W1:Y:S01]  /*3200*/  LDC R16, c[0x0][0x288] ;  /* 0x0000a200ff107b82 */ /* 0x000e620000000800 */
[----:B------:R-:W-:Y:S01]  /*3210*/  IMAD.SHL.U32 R33, R11, 0x40, RZ ;  /* 0x000000400b217824 */ /* 0x000fe200078e00ff */
[--C-:B0-----:R-:W-:Y:S01]  /*3220*/  SHF.R.U32.HI R12, RZ, 0x2, R0.reuse ;  /* 0x00000002ff0c7819 */ /* 0x101fe20000011600 */
[----:B------:R-:W-:Y:S01]  /*3230*/  UIADD3 UR5, UR9, UR5, URZ ;  /* 0x0000000509057290 */ /* 0x000fe2000fffe03f */
[----:B------:R-:W-:Y:S01]  /*3240*/  LOP3.LUT R14, R0, 0x60, RZ, 0xc0, !PT ;  /* 0x00000060000e7812 */ /* 0x000fe200078ec0ff */
[----:B------:R-:W-:Y:S01]  /*3250*/  IMAD.SHL.U32 R34, R10, 0x100, RZ ;  /* 0x000001000a227824 */ /* 0x000fe200078e00ff */
[----:B------:R-:W-:Y:S01]  /*3260*/  SHF.R.U32.HI R15, RZ, 0x7, R0 ;  /* 0x00000007ff0f7819 */ /* 0x000fe20000011600 */
[----:B------:R-:W-:Y:S01]  /*3270*/  UISETP.GT.U32.AND UP0, UPT, UR5, 0x4, UPT ;  /* 0x000000040500788c */ /* 0x000fe2000bf04070 */
[----:B------:R-:W-:Y:S01]  /*3280*/  LOP3.LUT R13, R12, 0x7, RZ, 0xc0, !PT ;  /* 0x000000070c0d7812 */ /* 0x000fe200078ec0ff */
[C---:B------:R-:W-:Y:S01]  /*3290*/  IMAD.SHL.U32 R26, R0.reuse, 0x2, RZ ;  /* 0x00000002001a7824 */ /* 0x040fe200078e00ff */
[----:B------:R-:W-:Y:S01]  /*32a0*/  SHF.R.U32.HI R14, RZ, 0x1, R14 ;  /* 0x00000001ff0e7819 */ /* 0x000fe2000001160e */
[----:B------:R-:W-:Y:S01]  /*32b0*/  ULDC UR12, c[0x0][0x284] ;  /* 0x0000a100000c7ab9 */ /* 0x000fe20000000800 */
[----:B------:R-:W-:Y:S01]  /*32c0*/  LOP3.LUT R12, R15, 0x1, RZ, 0xc0, !PT ;  /* 0x000000010f0c7812 */ /* 0x000fe200078ec0ff */
[----:B------:R-:W-:Y:S01]  /*32d0*/  UISETP.LT.U32.AND UP0, UPT, UR9, 0x5, UP0 ;  /* 0x000000050900788c */ /* 0x000fe20008701070 */
[----:B------:R-:W-:Y:S01]  /*32e0*/  IADD3 R17, RZ, -R14, -R13 ;  /* 0x8000000eff117210 */ /* 0x000fe20007ffe80d */
[----:B------:R-:W-:Y:S01]  /*32f0*/  UISETP.GE.U32.AND UP1, UPT, UR9, 0x5, UPT ;  /* 0x000000050900788c */ /* 0x000fe2000bf26070 */
[----:B------:R-:W-:Y:S01]  /*3300*/  LOP3.LUT R15, R0, 0x3, RZ, 0xc0, !PT ;  /* 0x00000003000f7812 */ /* 0x000fe200078ec0ff */
[C---:B------:R-:W-:Y:S01]  /*3310*/  IMAD.SHL.U32 R24, R12.reuse, 0x40, RZ ;  /* 0x000000400c187824 */ /* 0x040fe200078e00ff */
[----:B------:R-:W-:Y:S01]  /*3320*/  SHF.R.S32.HI R29, RZ, 0x1f, R7 ;  /* 0x0000001fff1d7819 */ /* 0x000fe20000011407 */
[----:B------:R-:W-:Y:S01]  /*3330*/  UIMAD.WIDE.U32 UR6, UR5, -0x33333333, URZ ;  /* 0xcccccccd050678a5 */ /* 0x000fe2000f8e003f */
[C---:B------:R-:W-:Y:S01]  /*3340*/  LOP3.LUT R26, R33.reuse, 0x6, R26, 0xf8, !PT ;  /* 0x00000006211a7812 */ /* 0x040fe200078ef81a */
[----:B------:R-:W-:Y:S01]  /*3350*/  USEL UR8, URZ, 0x1, !UP0 ;  /* 0x000000013f087887 */ /* 0x000fe2000c000000 */
[----:B------:R-:W-:Y:S01]  /*3360*/  IMAD R17, R12, -0x40, R17 ;  /* 0xffffffc00c117824 */ /* 0x000fe200078e0211 */
[----:B------:R-:W-:Y:S01]  /*3370*/  ULDC.64 UR10, c[0x0][0x5d0] ;  /* 0x00017400000a7ab9 */ /* 0x000fe20000000a00 */
[----:B-1----:R-:W-:Y:S01]  /*3380*/  ISETP.GE.AND P0, PT, R33, R16, PT ;  /* 0x000000102100720c */ /* 0x002fe20003f06270 */
[----:B------:R-:W-:Y:S01]  /*3390*/  IMAD R12, R15, -0x2, R16 ;  /* 0xfffffffe0f0c7824 */ /* 0x000fe200078e0210 */
[----:B------:R-:W-:Y:S01]  /*33a0*/  SHF.R.S32.HI R27, RZ, 0x1f, R26 ;  /* 0x0000001fff1b7819 */ /* 0x000fe2000001141a */
[----:B------:R-:W-:Y:S01]  /*33b0*/  IMAD R16, R29, UR10, RZ ;  /* 0x0000000a1d107c24 */ /* 0x000fe2000f8e02ff */
[----:B------:R-:W-:Y:S01]  /*33c0*/  ISETP.GE.OR P0, PT, R34, UR12, P0 ;  /* 0x0000000c22007c0c */ /* 0x000fe20008706670 */
[----:B------:R-:W-:Y:S01]  /*33d0*/  USHF.R.U32.HI UR6, URZ, 0x2, UR7 ;  /* 0x000000023f067899 */ /* 0x000fe20008011607 */
[----:B------:R-:W-:Y:S01]  /*33e0*/  LOP3.LUT R35, R24, 0x40, R13, 0xe2, !PT ;  /* 0x0000004018237812 */ /* 0x000fe200078ee20d */
[----:B------:R-:W-:Y:S01]  /*33f0*/  ULOP3.LUT UR4, UR4, UR8, URZ, 0x3c, !UPT ;  /* 0x0000000804047292 */ /* 0x000fe2000f8e3c3f */
[----:B------:R-:W-:Y:S01]  /*3400*/  IMAD.WIDE R24, R10, 0x100, RZ ;  /* 0x000001000a187825 */ /* 0x000fe200078e02ff */
[----:B------:R-:W-:Y:S01]  /*3410*/  UIMAD UR5, UR6, -0x5, UR5 ;  /* 0xfffffffb060578a4 */ /* 0x000fe2000f8e0205 */
[----:B------:R-:W-:Y:S01]  /*3420*/  IADD3 R34, -R34, UR12, R17 ;  /* 0x0000000c22227c10 */ /* 0x000fe2000fffe111 */
[----:B------:R-:W-:Y:S01]  /*3430*/  @UP1 ULOP3.LUT UR4, UR4, 0x1, UR6, 0x78, !UPT ;  /* 0x0000000104041892 */ /* 0x000fe2000f8e7806 */
[C---:B------:R-:W-:Y:S01]  /*3440*/  IMAD R13, R7.reuse, UR11, R16 ;  /* 0x0000000b070d7c24 */ /* 0x040fe2000f8e0210 */
[----:B------:R-:W-:Y:S01]  /*3450*/  LOP3.LUT R35, R24, R35, R14, 0xfe, !PT ;  /* 0x0000002318237212 */ /* 0x000fe200078efe0e */
[----:B------:R-:W-:-:S04]  /*3460*/  IMAD.WIDE.U32 R10, R7, UR10, R26 ;  /* 0x0000000a070a7c25 */ /* 0x000fc8000f8e001a */
[----:B------:R-:W-:Y:S02]  /*3470*/  IMAD.IADD R11, R11, 0x1, R13 ;  /* 0x000000010b0b7824 */ /* 0x000fe400078e020d */
[----:B------:R-:W-:Y:S02]  /*3480*/  IMAD.IADD R33, R12, 0x1, -R33 ;  /* 0x000000010c217824 */ /* 0x000fe400078e0a21 */
[----:B------:R-:W-:Y:S01]  /*3490*/  IMAD.MOV.U32 R32, RZ, RZ, -0x1 ;  /* 0xffffffffff207424 */ /* 0x000fe200078e00ff */
[----:B------:R-:W-:Y:S06]  /*34a0*/  @P0 BRA `(.L_x_37) ;  /* 0x0000004800040947 */ /* 0x000fec0003800000 */
[----:B------:R-:W0:Y:S01]  /*34b0*/  LDC.64 R30, c[0x0][0x5c8] ;  /* 0x00017200ff1e7b82 */ /* 0x000e220000000a00 */
[----:B------:R-:W-:Y:S01]  /*34c0*/  ULDC.64 UR6, c[0x0][0x5c0] ;  /* 0x0001700000067ab9 */ /* 0x000fe20000000a00 */
[----:B------:R-:W-:Y:S01]  /*34d0*/  BSSY B0, `(.L_x_37) ;  /* 0x000047e000007945 */ /* 0x000fe20003800000 */
[-C--:B0-----:R-:W-:Y:S02]  /*34e0*/  IMAD R12, R25, R30.reuse, RZ ;  /* 0x0000001e190c7224 */ /* 0x081fe400078e02ff */
[----:B------:R-:W-:-:S04]  /*34f0*/  IMAD.WIDE.U32 R10, R35, R30, R10 ;  /* 0x0000001e230a7225 */ /* 0x000fc800078e000a */
[----:B------:R-:W-:Y:S01]  /*3500*/  IMAD R15, R35, R31, R12 ;  /* 0x0000001f230f7224 */ /* 0x000fe200078e020c */
[----:B------:R-:W-:Y:S01]  /*3510*/  IADD3 R16, P4, R10, UR6, RZ ;  /* 0x000000060a107c10 */ /* 0x000fe2000ff9e0ff */
[C---:B------:R-:W-:Y:S01]  /*3520*/  IMAD.SHL.U32 R13, R30.reuse, 0x80, RZ ;  /* 0x000000801e0d7824 */ /* 0x040fe200078e00ff */
[C---:B------:R-:W-:Y:S01]  /*3530*/  LEA R28, P2, R30.reuse, R10, 0x3 ;  /* 0x0000000a1e1c7211 */ /* 0x040fe200078418ff */
[----:B------:R-:W-:Y:S01]  /*3540*/  IMAD.IADD R36, R11, 0x1, R15 ;  /* 0x000000010b247824 */ /* 0x000fe200078e020f */
[----:B------:R-:W-:Y:S02]  /*3550*/  SHF.L.U64.HI R11, R30, 0x7, R31 ;  /* 0x000000071e0b7819 */ /* 0x000fe4000001021f */
[----:B------:R-:W-:Y:S02]  /*3560*/  IADD3 R12, P1, P0, R10, UR6, R13 ;  /* 0x000000060a0c7c10 */ /* 0x000fe4000f83e00d */
[----:B------:R-:W-:Y:S02]  /*3570*/  IADD3.X R17, R36, UR7, RZ, P4, !PT ;  /* 0x0000000724117c10 */ /* 0x000fe4000a7fe4ff */
[----:B---3-5:R-:W-:-:S02]  /*3580*/  FSETP.NEU.AND P4, PT, R9, RZ, PT ;  /* 0x000000ff0900720b */ /* 0x028fc40003f8d000 */
[----:B------:R-:W-:Y:S02]  /*3590*/  LEA.HI.X R30, R30, R36, R31, 0x3, P2 ;  /* 0x000000241e1e7211 */ /* 0x000fe400010f1c1f */
[C---:B------:R-:W-:Y:S02]  /*35a0*/  IADD3 R14, P2, R28.reuse, UR6, RZ ;  /* 0x000000061c0e7c10 */ /* 0x040fe4000ff5e0ff */
[----:B------:R-:W-:Y:S02]  /*35b0*/  IADD3 R10, P5, P6, R28, UR6, R13 ;  /* 0x000000061c0a7c10 */ /* 0x000fe4000febe00d */
[--C-:B------:R-:W-:Y:S02]  /*35c0*/  IADD3.X R13, R36, UR7, R11.reuse, P1, P0 ;  /* 0x00000007240d7c10 */ /* 0x100fe40008fe040b */
[C---:B------:R-:W-:Y:S02]  /*35d0*/  IADD3.X R15, R30.reuse, UR7, RZ, P2, !PT ;  /* 0x000000071e0f7c10 */ /* 0x040fe400097fe4ff */
[----:B------:R-:W-:Y:S01]  /*35e0*/  IADD3.X R11, R30, UR7, R11, P5, P6 ;  /* 0x000000071e0b7c10 */ /* 0x000fe2000afec40b */
[----:B------:R-:W-:Y:S06]  /*35f0*/  @!P4 BRA `(.L_x_38) ;  /* 0x00000034009cc947 */ /* 0x000fec0003800000 */
[----:B------:R-:W-:Y:S01]  /*3600*/  ULDC.64 UR6, c[0x0][0x5b8] ;  /* 0x00016e0000067ab9 */ /* 0x000fe20000000a00 */
[----:B------:R-:W-:Y:S01]  /*3610*/  ISETP.GE.AND P0, PT, R34, 0x1, PT ;  /* 0x000000012200780c */ /* 0x000fe20003f06270 */
[----:B------:R-:W-:Y:S01]  /*3620*/  IMAD R28, R29, UR6, RZ ;  /* 0x000000061d1c7c24 */ /* 0x000fe2000f8e02ff */
[----:B------:R-:W-:Y:S01]  /*3630*/  ULDC.64 UR10, c[0x0][0x5a8] ;  /* 0x00016a00000a7ab9 */ /* 0x000fe20000000a00 */
[----:B------:R-:W-:Y:S01]  /*3640*/  IMAD.WIDE.U32 R26, R7, UR6, R26 ;  /* 0x00000006071a7c25 */ /* 0x000fe2000f8e001a */
[----:B------:R-:W-:Y:S01]  /*3650*/  ISETP.LT.OR P4, PT, R33, 0x1, !P0 ;  /* 0x000000012100780c */ /* 0x000fe20004781670 */
[----:B------:R-:W-:Y:S02]  /*3660*/  BSSY B1, `(.L_x_39) ;  /* 0x000000c000017945 */ /* 0x000fe40003800000 */
[----:B------:R-:W-:Y:S01]  /*3670*/  IMAD R7, R7, UR7, R28 ;  /* 0x0000000707077c24 */ /* 0x000fe2000f8e021c */
[----:B------:R-:W-:Y:S02]  /*3680*/  ULDC.64 UR6, c[0x0][0x5b0] ;  /* 0x00016c0000067ab9 */ /* 0x000fe40000000a00 */
[----:B------:R-:W-:-:S02]  /*3690*/  IMAD R30, R25, UR6, RZ ;  /* 0x00000006191e7c24 */ /* 0x000fc4000f8e02ff */
[----:B------:R-:W-:Y:S02]  /*36a0*/  IMAD.IADD R27, R27, 0x1, R7 ;  /* 0x000000011b1b7824 */ /* 0x000fe400078e0207 */
[C---:B------:R-:W-:Y:S02]  /*36b0*/  IMAD R7, R35.reuse, UR7, R30 ;  /* 0x0000000723077c24 */ /* 0x040fe4000f8e021e */
[----:B------:R-:W-:-:S03]  /*36c0*/  IMAD.WIDE.U32 R28, R35, UR6, R26 ;  /* 0x00000006231c7c25 */ /* 0x000fc6000f8e001a */
[----:B------:R-:W-:-:S04]  /*36d0*/  IADD3 R28, P1, R28, UR10, RZ ;  /* 0x0000000a1c1c7c10 */ /* 0x000fc8000ff3e0ff */
[--C-:B------:R-:W-:Y:S02]  /*36e0*/  IADD3.X R29, R29, UR11, R7.reuse, P1, !PT ;  /* 0x0000000b1d1d7c10 */ /* 0x100fe40008ffe407 */
[----:B------:R-:W-:Y:S01]  /*36f0*/  PRMT R7, RZ, 0x7610, R7 ;  /* 0x00007610ff077816 */ /* 0x000fe20000000007 */
[----:B------:R-:W-:Y:S06]  /*3700*/  @P4 BRA `(.L_x_40) ;  /* 0x0000000000044947 */ /* 0x000fec0003800000 */
[----:B------:R0:W5:Y:S02]  /*3710*/  LDG.E.U8 R7, desc[UR20][R28.64] ;  /* 0x000000141c077981 */ /* 0x000164000c1e1100 */
.L_x_40:
[----:B------:R-:W-:Y:S05]  /*3720*/  BSYNC B1 ;  /* 0x0000000000017941 */ /* 0x000fea0003800000 */
.L_x_39:
[----:B-----5:R-:W-:Y:S01]  /*3730*/  LOP3.LUT R7, R7, 0xff, RZ, 0xc0, !PT ;  /* 0x000000ff07077812 */ /* 0x020fe200078ec0ff */
[----:B------:R-:W-:Y:S01]  /*3740*/  BSSY B1, `(.L_x_41) ;  /* 0x000000b000017945 */ /* 0x000fe20003800000 */
[----:B------:R-:W-:Y:S02]  /*3750*/  ISETP.LT.OR P2, PT, R33, 0x2, !P0 ;  /* 0x000000022100780c */ /* 0x000fe40004741670 */
[----:B------:R-:W-:-:S05]  /*3760*/  F2FP.F16.E5M2.UNPACK_B R7, R7 ;  /* 0x00000007ff07723e */ /* 0x000fca00020004ff */
[----:B------:R-:W-:Y:S01]  /*3770*/  HADD2.F32 R30, -RZ, R7.H0_H0 ;  /* 0x20000007ff1e7230 */ /* 0x000fe20000004100 */
[----:B------:R-:W-:-:S04]  /*3780*/  PRMT R7, RZ, 0x7610, R7 ;  /* 0x00007610ff077816 */ /* 0x000fc80000000007 */
[----:B------:R-:W-:-:S04]  /*3790*/  FMUL R30, R30, R9 ;  /* 0x000000091e1e7220 */ /* 0x000fc80000400000 */
[----:B--2---:R-:W-:-:S05]  /*37a0*/  FFMA R30, R147, R8, R30 ;  /* 0x00000008931e7223 */ /* 0x004fca000000001e */
[----:B------:R-:W-:-:S05]  /*37b0*/  F2FP.SATFINITE.E5M2.F32.PACK_AB_MERGE_C R31, RZ, R30, RZ ;  /* 0x0000001eff1f723e */ /* 0x000fca00048060ff */
[----:B------:R1:W-:Y:S01]  /*37c0*/  @!P4 STG.E.U8 desc[UR20][R16.64], R31 ;  /* 0x0000001f1000c986 */ /* 0x0003e2000c101114 */
[----:B------:R-:W-:Y:S05]  /*37d0*/  @P2 BRA `(.L_x_42) ;  /* 0x0000000000042947 */ /* 0x000fea0003800000 */
[----:B------:R2:W5:Y:S02]  /*37e0*/  LDG.E.U8 R7, desc[UR20][R28.64+0x1] ;  /* 0x000001141c077981 */ /* 0x000564000c1e1100 */
.L_x_42:
[----:B------:R-:W-:Y:S05]  /*37f0*/  BSYNC B1 ;  /* 0x0000000000017941 */ /* 0x000fea0003800000 */
.L_x_41:
[----:B-----5:R-:W-:Y:S01]  /*3800*/  LOP3.LUT R7, R7, 0xff, RZ, 0xc0, !PT ;  /* 0x000000ff07077812 */ /* 0x020fe200078ec0ff */
[----:B------:R-:W-:Y:S01]  /*3810*/  BSSY B1, `(.L_x_43) ;  /* 0x0000013000017945 */ /* 0x000fe20003800000 */
[----:B------:R-:W-:Y:S02]  /*3820*/  IADD3 R37, P1, R35, 0x8, RZ ;  /* 0x0000000823257810 */ /* 0x000fe40007f3e0ff */
[----:B------:R-:W-:-:S03]  /*3830*/  F2FP.F16.E5M2.UNPACK_B R7, R7 ;  /* 0x00000007ff07723e */ /* 0x000fc600020004ff */
[----:B-1----:R-:W-:Y:S01]  /*3840*/  IMAD.X R31, RZ, RZ, R25, P1 ;  /* 0x000000ffff1f7224 */ /* 0x002fe200008e0619 */
[----:B------:R-:W-:Y:S01]  /*3850*/  ISETP.GE.AND P1, PT, R34, 0x9, PT ;  /* 0x000000092200780c */ /* 0x000fe20003f26270 */
[----:B------:R-:W-:Y:S02]  /*3860*/  HADD2.F32 R30, -RZ, R7.H0_H0 ;  /* 0x20000007ff1e7230 */ /* 0x000fe40000004100 */
[----:B------:R-:W-:Y:S01]  /*3870*/  IMAD R36, R31, UR6, RZ ;  /* 0x000000061f247c24 */ /* 0x000fe2000f8e02ff */
[----:B------:R-:W-:Y:S02]  /*3880*/  ISETP.LT.OR P5, PT, R33, 0x1, !P1 ;  /* 0x000000012100780c */ /* 0x000fe40004fa1670 */
[----:B------:R-:W-:Y:S01]  /*3890*/  FMUL R7, R30, R9 ;  /* 0x000000091e077220 */ /* 0x000fe20000400000 */
[----:B------:R-:W-:-:S04]  /*38a0*/  IMAD.WIDE.U32 R30, R37, UR6, R26 ;  /* 0x00000006251e7c25 */ /* 0x000fc8000f8e001a */
[----:B------:R-:W-:Y:S01]  /*38b0*/  FFMA R7, R142, R8, R7 ;  /* 0x000000088e077223 */ /* 0x000fe20000000007 */
[----:B------:R-:W-:Y:S01]  /*38c0*/  IMAD R37, R37, UR7, R36 ;  /* 0x0000000725257c24 */ /* 0x000fe2000f8e0224 */
[----:B------:R-:W-:-:S03]  /*38d0*/  IADD3 R30, P4, R30, UR10, RZ ;  /* 0x0000000a1e1e7c10 */ /* 0x000fc6000ff9e0ff */
[----:B------:R-:W-:Y:S02]  /*38e0*/  F2FP.SATFINITE.E5M2.F32.PACK_AB_MERGE_C R39, RZ, R7, RZ ;  /* 0x00000007ff27723e */ /* 0x000fe400048060ff */
[----:B------:R-:W-:Y:S02]  /*38f0*/  IADD3.X R31, R31, UR11, R37, P4, !PT ;  /* 0x0000000b1f1f7c10 */ /* 0x000fe4000a7fe425 */
[----:B------:R-:W-:Y:S01]  /*3900*/  PRMT R7, RZ, 0x7610, R7 ;  /* 0x00007610ff077816 */ /* 0x000fe20000000007 */
[----:B------:R1:W-:Y:S01]  /*3910*/  @!P2 STG.E.U8 desc[UR20][R16.64+0x1], R39 ;  /* 0x000001271000a986 */ /* 0x0003e2000c101114 */
[----:B------:R-:W-:Y:S05]  /*3920*/  @P5 BRA `(.L_x_44) ;  /* 0x0000000000045947 */ /* 0x000fea0003800000 */
[----:B------:R3:W5:Y:S02]  /*3930*/  LDG.E.U8 R7, desc[UR20][R30.64] ;  /* 0x000000141e077981 */ /* 0x000764000c1e1100 */
.L_x_44:
[----:B------:R-:W-:Y:S05]  /*3940*/  BSYNC B1 ;  /* 0x0000000000017941 */ /* 0x000fea0003800000 */
.L_x_43:
[----:B-----5:R-:W-:Y:S01]  /*3950*/  LOP3.LUT R7, R7, 0xff, RZ, 0xc0, !PT ;  /* 0x000000ff07077812 */ /* 0x020fe200078ec0ff */
[----:B------:R-:W-:Y:S01]  /*3960*/  BSSY B1, `(.L_x_45) ;  /* 0x000000b000017945 */ /* 0x000fe20003800000 */
[----:B------:R-:W-:Y:S02]  /*3970*/  ISETP.LT.OR P2, PT, R33, 0x2, !P1 ;  /* 0x000000022100780c */ /* 0x000fe40004f41670 */
[----:B------:R-:W-:-:S05]  /*3980*/  F2FP.F16.E5M2.UNPACK_B R7, R7 ;  /* 0x00000007ff07723e */ /* 0x000fca00020004ff */
[----:B------:R-:W-:Y:S01]  /*3990*/  HADD2.F32 R36, -RZ, R7.H0_H0 ;  /* 0x20000007ff247230 */ /* 0x000fe20000004100 */
[----:B------:R-:W-:-:S04]  /*39a0*/  PRMT R7, RZ, 0x7610, R7 ;  /* 0x00007610ff077816 */ /* 0x000fc80000000007 */
[----:B------:R-:W-:-:S04]  /*39b0*/  FMUL R36, R36, R9 ;  /* 0x0000000924247220 */ /* 0x000fc80000400000 */
[----:B------:R-:W-:-:S05]  /*39c0*/  FFMA R36, R145, R8, R36 ;  /* 0x0000000891247223 */ /* 0x000fca0000000024 */
[----:B------:R-:W-:-:S05]  /*39d0*/  F2FP.SATFINITE.E5M2.F32.PACK_AB_MERGE_C R37, RZ, R36, RZ ;  /* 0x00000024ff25723e */ /* 0x000fca00048060ff */
[----:B------:R4:W-:Y:S01]  /*39e0*/  @!P5 STG.E.U8 desc[UR20][R14.64], R37 ;  /* 0x000000250e00d986 */ /* 0x0009e2000c101114 */
[----:B------:R-:W-:Y:S05]  /*39f0*/  @P2 BRA `(.L_x_46) ;  /* 0x0000000000042947 */ /* 0x000fea0003800000 */
[----:B------:R0:W5:Y:S02]  /*3a00*/  LDG.E.U8 R7, desc[UR20][R30.64+0x1] ;  /* 0x000001141e077981 */ /* 0x000164000c1e1100 */
.L_x_46:
[----:B------:R-:W-:Y:S05]  /*3a10*/  BSYNC B1 ;  /* 0x0000000000017941 */ /* 0x000fea0003800000 */
.L_x_45:
[----:B-----5:R-:W-:Y:S01]  /*3a20*/  LOP3.LUT R7, R7, 0xff, RZ, 0xc0, !PT ;  /* 0x000000ff07077812 */ /* 0x020fe200078ec0ff */
[----:B------:R-:W-:Y:S01]  /*3a30*/  BSSY B1, `(.L_x_47) ;  /* 0x000000b000017945 */ /* 0x000fe20003800000 */
[----:B------:R-:W-:Y:S02]  /*3a40*/  ISETP.LT.OR P4, PT, R33, 0x9, !P0 ;  /* 0x000000092100780c */ /* 0x000fe40004781670 */
[----:B------:R-:W-:-:S05]  /*3a50*/  F2FP.F16.E5M2.UNPACK_B R7, R7 ;  /* 0x00000007ff07723e */ /* 0x000fca00020004ff */
[----:B------:R-:W-:-:S05]  /*3a60*/  HADD2.F32 R36, -RZ, R7.H0_H0 ;  /* 0x20000007ff247230 */ /* 0x000fca0000004100 */
[----:B------:R-:W-:-:S04]  /*3a70*/  FMUL R7, R36, R9 ;  /* 0x0000000924077220 */ /* 0x000fc80000400000 */
[----:B------:R-:W-:-:S05]  /*3a80*/  FFMA R7, R140, R8, R7 ;  /* 0x000000088c077223 */ /* 0x000fca0000000007 */
[----:B----4-:R-:W-:Y:S02]  /*3a90*/  F2FP.SATFINITE.E5M2.F32.PACK_AB_MERGE_C R37, RZ, R7, RZ ;  /* 0x00000007ff25723e */ /* 0x010fe400048060ff */
[----:B------:R-:W-:-:S03]  /*3aa0*/  PRMT R7, RZ, 0x7610, R7 ;  /* 0x00007610ff077816 */ /* 0x000fc60000000007 */
[----:B------:R4:W-:Y:S01]  /*3ab0*/  @!P2 STG.E.U8 desc[UR20][R14.64+0x1], R37 ;  /* 0x000001250e00a986 */ /* 0x0009e2000c101114 */
[----:B------:R-:W-:Y:S05]  /*3ac0*/  @P4 BRA `(.L_x_48) ;  /* 0x0000000000044947 */ /* 0x000fea0003800000 */
[----:B------:R0:W5:Y:S02]  /*3ad0*/  LDG.E.U8 R7, desc[UR20][R28.64+0x8] ;  /* 0x000008141c077981 */ /* 0x000164000c1e1100 */
.L_x_48:
[----:B------:R-:W-:Y:S05]  /*3ae0*/  BSYNC B1 ;  /* 0x0000000000017941 */ /* 0x000fea0003800000 */
.L_x_47:
        /* <DEDUP_REMOVED lines=8> */
[----:B----4-:R-:W-:-:S05]  /*3b70*/  F2FP.SATFINITE.E5M2.F32.PACK_AB_MERGE_C R37, RZ, R36, RZ ;  /* 0x00000024ff25723e */ /* 0x010fca00048060ff */
[----:B------:R4:W-:Y:S01]  /*3b80*/  @!P4 STG.E.U8 desc[UR20][R16.64+0x8], R37 ;  /* 0x000008251000c986 */ /* 0x0009e2000c101114 */
[----:B------:R-:W-:Y:S05]  /*3b90*/  @P2 BRA `(.L_x_50) ;  /* 0x0000000000042947 */ /* 0x000fea0003800000 */
[----:B------:R0:W5:Y:S02]  /*3ba0*/  LDG.E.U8 R7, desc[UR20][R28.64+0x9] ;  /* 0x000009141c077981 */ /* 0x000164000c1e1100 */
.L_x_50:
[----:B------:R-:W-:Y:S05]  /*3bb0*/  BSYNC B1 ;  /* 0x0000000000017941 */ /* 0x000fea0003800000 */
.L_x_49:
        /* <DEDUP_REMOVED lines=12> */
.L_x_52:
[----:B------:R-:W-:Y:S05]  /*3c80*/  BSYNC B1 ;  /* 0x0000000000017941 */ /* 0x000fea0003800000 */
.L_x_51:
        /* <DEDUP_REMOVED lines=12> */
.L_x_54:
[----:B------:R-:W-:Y:S05]  /*3d50*/  BSYNC B1 ;  /* 0x0000000000017941 */ /* 0x000fea0003800000 */
.L_x_53:
        /* <DEDUP_REMOVED lines=12> */
.L_x_56:
[----:B------:R-:W-:Y:S05]  /*3e20*/  BSYNC B1 ;  /* 0x0000000000017941 */ /* 0x000fea0003800000 */
.L_x_55:
        /* <DEDUP_REMOVED lines=12> */
.L_x_58:
[----:B------:R-:W-:Y:S05]  /*3ef0*/  BSYNC B1 ;  /* 0x0000000000017941 */ /* 0x000fea0003800000 */
.L_x_57:
        /* <DEDUP_REMOVED lines=12> */
.L_x_60:
[----:B------:R-:W-:Y:S05]  /*3fc0*/  BSYNC B1 ;  /* 0x0000000000017941 */ /* 0x000fea0003800000 */
.L_x_59:
        /* <DEDUP_REMOVED lines=12> */
.L_x_62:
[----:B------:R-:W-:Y:S05]  /*4090*/  BSYNC B1 ;  /* 0x0000000000017941 */ /* 0x000fea0003800000 */
.L_x_61:
        /* <DEDUP_REMOVED lines=12> */
.L_x_64:
[----:B------:R-:W-:Y:S05]  /*4160*/  BSYNC B1 ;  /* 0x0000000000017941 */ /* 0x000fea0003800000 */
.L_x_63:
        /* <DEDUP_REMOVED lines=12> */
.L_x_66:
[----:B------:R-:W-:Y:S05]  /*4230*/  BSYNC B1 ;  /* 0x0000000000017941 */ /* 0x000fea0003800000 */
.L_x_65:
        /* <DEDUP_REMOVED lines=12> */
.L_x_68:
[----:B------:R-:W-:Y:S05]  /*4300*/  BSYNC B1 ;  /* 0x0000000000017941 */ /* 0x000fea0003800000 */
.L_x_67:
        /* <DEDUP_REMOVED lines=12> */
.L_x_70:
[----:B------:R-:W-:Y:S05]  /*43d0*/  BSYNC B1 ;  /* 0x0000000000017941 */ /* 0x000fea0003800000 */
.L_x_69:
        /* <DEDUP_REMOVED lines=12> */
.L_x_72:
[----:B------:R-:W-:Y:S05]  /*44a0*/  BSYNC B1 ;  /* 0x0000000000017941 */ /* 0x000fea0003800000 */
.L_x_71:
        /* <DEDUP_REMOVED lines=12> */
.L_x_74:
[----:B------:R-:W-:Y:S05]  /*4570*/  BSYNC B1 ;  /* 0x0000000000017941 */ /* 0x000fea0003800000 */
.L_x_73:
        /* <DEDUP_REMOVED lines=12> */
.L_x_76:
[----:B------:R-:W-:Y:S05]  /*4640*/  BSYNC B1 ;  /* 0x0000000000017941 */ /* 0x000fea0003800000 */
.L_x_75:
        /* <DEDUP_REMOVED lines=12> */
.L_x_78:
[----:B------:R-:W-:Y:S05]  /*4710*/  BSYNC B1 ;  /* 0x0000000000017941 */ /* 0x000fea0003800000 */
.L_x_77:
        /* <DEDUP_REMOVED lines=12> */
.L_x_80:
[----:B------:R-:W-:Y:S05]  /*47e0*/  BSYNC B1 ;  /* 0x0000000000017941 */ /* 0x000fea0003800000 */
.L_x_79:
        /* <DEDUP_REMOVED lines=12> */
.L_x_82:
[----:B------:R-:W-:Y:S05]  /*48b0*/  BSYNC B1 ;  /* 0x0000000000017941 */ /* 0x000fea0003800000 */
.L_x_81:
        /* <DEDUP_REMOVED lines=12> */
.L_x_84:
[----:B------:R-:W-:Y:S05]  /*4980*/  BSYNC B1 ;  /* 0x0000000000017941 */ /* 0x000fea0003800000 */
.L_x_83:
        /* <DEDUP_REMOVED lines=12> */
.L_x_86:
[----:B------:R-:W-:Y:S05]  /*4a50*/  BSYNC B1 ;  /* 0x0000000000017941 */ /* 0x000fea0003800000 */
.L_x_85:
        /* <DEDUP_REMOVED lines=12> */
.L_x_88:
[----:B------:R-:W-:Y:S05]  /*4b20*/  BSYNC B1 ;  /* 0x0000000000017941 */ /* 0x000fea0003800000 */
.L_x_87:
        /* <DEDUP_REMOVED lines=12> */
.L_x_90:
[----:B------:R-:W-:Y:S05]  /*4bf0*/  BSYNC B1 ;  /* 0x0000000000017941 */ /* 0x000fea0003800000 */
.L_x_89:
        /* <DEDUP_REMOVED lines=12> */
.L_x_92:
[----:B------:R-:W-:Y:S05]  /*4cc0*/  BSYNC B1 ;  /* 0x0000000000017941 */ /* 0x000fea0003800000 */
.L_x_91:
        /* <DEDUP_REMOVED lines=12> */
.L_x_94:
[----:B------:R-:W-:Y:S05]  /*4d90*/  BSYNC B1 ;  /* 0x0000000000017941 */ /* 0x000fea0003800000 */
.L_x_93:
        /* <DEDUP_REMOVED lines=12> */
.L_x_96:
[----:B------:R-:W-:Y:S05]  /*4e60*/  BSYNC B1 ;  /* 0x0000000000017941 */ /* 0x000fea0003800000 */
.L_x_95:
        /* <DEDUP_REMOVED lines=12> */
.L_x_98:
[----:B------:R-:W-:Y:S05]  /*4f30*/  BSYNC B1 ;  /* 0x0000000000017941 */ /* 0x000fea0003800000 */
.L_x_97:
[----:B-----5:R-:W-:Y:S01]  /*4f40*/  LOP3.LUT R7, R7, 0xff, RZ, 0xc0, !PT ;  /* 0x000000ff07077812 */ /* 0x020fe200078ec0ff */
[----:B------:R-:W-:Y:S01]  /*4f50*/  BSSY B1, `(.L_x_99) ;  /* 0x000000b000017945 */ /* 0x000fe20003800000 */
[----:B------:R-:W-:Y:S02]  /*4f60*/  ISETP.LT.OR P2, PT, R33, 0x39, !P1 ;  /* 0x000000392100780c */ /* 0x000fe40004f41670 */
[----:B------:R-:W-:-:S05]  /*4f70*/  F2FP.F16.E5M2.UNPACK_B R7, R7 ;  /* 0x00000007ff07723e */ /* 0x000fca00020004ff */
[----:B0-2---:R-:W-:-:S05]  /*4f80*/  HADD2.F32 R28, -RZ, R7.H0_H0 ;  /* 0x20000007ff1c7230 */ /* 0x005fca0000004100 */
[----:B------:R-:W-:-:S04]  /*4f90*/  FMUL R7, R28, R9 ;  /* 0x000000091c077220 */ /* 0x000fc80000400000 */
[----:B------:R-:W-:-:S05]  /*4fa0*/  FFMA R7, R114, R8, R7 ;  /* 0x0000000872077223 */ /* 0x000fca0000000007 */
[----:B------:R-:W-:Y:S02]  /*4fb0*/  F2FP.SATFINITE.E5M2.F32.PACK_AB_MERGE_C R29, RZ, R7, RZ ;  /* 0x00000007ff1d723e */ /* 0x000fe400048060ff */
[----:B------:R-:W-:-:S03]  /*4fc0*/  PRMT R7, RZ, 0x7610, R7 ;  /* 0x00007610ff077816 */ /* 0x000fc60000000007 */
[----:B------:R0:W-:Y:S01]  /*4fd0*/  @!P0 STG.E.U8 desc[UR20][R16.64+0x39], R29 ;  /* 0x0000391d10008986 */ /* 0x0001e2000c101114 */
[----:B------:R-:W-:Y:S05]  /*4fe0*/  @P2 BRA `(.L_x_100) ;  /* 0x0000000000042947 */ /* 0x000fea0003800000 */
[----:B------:R2:W5:Y:S02]  /*4ff0*/  LDG.E.U8 R7, desc[UR20][R30.64+0x38] ;  /* 0x000038141e077981 */ /* 0x000564000c1e1100 */
.L_x_100:
[----:B------:R-:W-:Y:S05]  /*5000*/  BSYNC B1 ;  /* 0x0000000000017941 */ /* 0x000fea0003800000 */
.L_x_99:
[----:B-----5:R-:W-:Y:S01]  /*5010*/  LOP3.LUT R7, R7, 0xff, RZ, 0xc0, !PT ;  /* 0x000000ff07077812 */ /* 0x020fe200078ec0ff */
[----:B------:R-:W-:Y:S01]  /*5020*/  BSSY B1, `(.L_x_101) ;  /* 0x000000b000017945 */ /* 0x000fe20003800000 */
[----:B------:R-:W-:Y:S02]  /*5030*/  ISETP.LT.OR P1, PT, R33, 0x3a, !P1 ;  /* 0x0000003a2100780c */ /* 0x000fe40004f21670 */
[----:B------:R-:W-:-:S05]  /*5040*/  F2FP.F16.E5M2.UNPACK_B R7, R7 ;  /* 0x00000007ff07723e */ /* 0x000fca00020004ff */
[----:B01--4-:R-:W-:Y:S01]  /*5050*/  HADD2.F32 R16, -RZ, R7.H0_H0 ;  /* 0x20000007ff107230 */ /* 0x013fe20000004100 */
[----:B------:R-:W-:-:S04]  /*5060*/  PRMT R7, RZ, 0x7610, R7 ;  /* 0x00007610ff077816 */ /* 0x000fc80000000007 */
[----:B------:R-:W-:-:S04]  /*5070*/  FMUL R16, R16, R9 ;  /* 0x0000000910107220 */ /* 0x000fc80000400000 */
[----:B------:R-:W-:-:S05]  /*5080*/  FFMA R16, R117, R8, R16 ;  /* 0x0000000875107223 */ /* 0x000fca0000000010 */
[----:B------:R-:W-:-:S05]  /*5090*/  F2FP.SATFINITE.E5M2.F32.PACK_AB_MERGE_C R17, RZ, R16, RZ ;  /* 0x00000010ff11723e */ /* 0x000fca00048060ff */
[----:B------:R0:W-:Y:S01]  /*50a0*/  @!P2 STG.E.U8 desc[UR20][R14.64+0x38], R17 ;  /* 0x000038110e00a986 */ /* 0x0001e2000c101114 */
[----:B------:R-:W-:Y:S05]  /*50b0*/  @P1 BRA `(.L_x_102) ;  /* 0x0000000000041947 */ /* 0x000fea0003800000 */
[----:B------:R1:W5:Y:S02]  /*50c0*/  LDG.E.U8 R7, desc[UR20][R30.64+0x39] ;  /* 0x000039141e077981 */ /* 0x000364000c1e1100 */
.L_x_102:
[----:B------:R-:W-:Y:S05]  /*50d0*/  BSYNC B1 ;  /* 0x0000000000017941 */ /* 0x000fea0003800000 */
.L_x_101:
[----:B-----5:R-:W-:Y:S01]  /*50e0*/  LOP3.LUT R7, R7, 0xff, RZ, 0xc0, !PT ;  /* 0x000000ff07077812 */ /* 0x020fe200078ec0ff */
[----:B------:R-:W-:Y:S01]  /*50f0*/  BSSY B1, `(.L_x_103) ;  /* 0x0000013000017945 */ /* 0x000fe20003800000 */
[----:B------:R-:W-:Y:S02]  /*5100*/  IADD3 R29, P0, R35, 0x80, RZ ;  /* 0x00000080231d7810 */ /* 0x000fe40007f1e0ff */
[----:B------:R-:W-:-:S03]  /*5110*/  F2FP.F16.E5M2.UNPACK_B R7, R7 ;  /* 0x00000007ff07723e */ /* 0x000fc600020004ff */
[----:B0-----:R-:W-:Y:S01]  /*5120*/  IMAD.X R17, RZ, RZ, R25, P0 ;  /* 0x000000ffff117224 */ /* 0x001fe200000e0619 */
        /* <DEDUP_REMOVED lines=9> */
[----:B-123--:R-:W-:Y:S02]  /*51c0*/  F2FP.SATFINITE.E5M2.F32.PACK_AB_MERGE_C R31, RZ, R7, RZ ;  /* 0x00000007ff1f723e */ /* 0x00efe400048060ff */
[----:B------:R-:W-:Y:S02]  /*51d0*/  IADD3.X R17, R17, UR11, R29, P2, !PT ;  /* 0x0000000b11117c10 */ /* 0x000fe400097fe41d */
[----:B------:R-:W-:Y:S01]  /*51e0*/  PRMT R7, RZ, 0x7610, R7 ;  /* 0x00007610ff077816 */ /* 0x000fe20000000007 */
[----:B------:R0:W-:Y:S01]  /*51f0*/  @!P1 STG.E.U8 desc[UR20][R14.64+0x39], R31 ;  /* 0x0000391f0e009986 */ /* 0x0001e2000c101114 */
[----:B------:R-:W-:Y:S05]  /*5200*/  @P4 BRA `(.L_x_104) ;  /* 0x0000000000044947 */ /* 0x000fea0003800000 */
[----:B------:R1:W5:Y:S02]  /*5210*/  LDG.E.U8 R7, desc[UR20][R16.64] ;  /* 0x0000001410077981 */ /* 0x000364000c1e1100 */
.L_x_104:
[----:B------:R-:W-:Y:S05]  /*5220*/  BSYNC B1 ;  /* 0x0000000000017941 */ /* 0x000fea0003800000 */
.L_x_103:
[----:B-----5:R-:W-:Y:S01]  /*5230*/  LOP3.LUT R7, R7, 0xff, RZ, 0xc0, !PT ;  /* 0x000000ff07077812 */ /* 0x020fe200078ec0ff */
[----:B------:R-:W-:Y:S01]  /*5240*/  BSSY B1, `(.L_x_105) ;  /* 0x000000b000017945 */ /* 0x000fe20003800000 */
[----:B------:R-:W-:Y:S02]  /*5250*/  ISETP.LT.OR P2, PT, R33, 0x2, !P0 ;  /* 0x000000022100780c */ /* 0x000fe40004741670 */
[----:B------:R-:W-:-:S05]  /*5260*/  F2FP.F16.E5M2.UNPACK_B R7, R7 ;  /* 0x00000007ff07723e */ /* 0x000fca00020004ff */
[----:B0-----:R-:W-:Y:S01]  /*5270*/  HADD2.F32 R14, -RZ, R7.H0_H0 ;  /* 0x20000007ff0e7230 */ /* 0x001fe20000004100 */
[----:B------:R-:W-:-:S04]  /*5280*/  PRMT R7, RZ, 0x7610, R7 ;  /* 0x00007610ff077816 */ /* 0x000fc80000000007 */
[----:B------:R-:W-:-:S04]  /*5290*/  FMUL R14, R14, R9 ;  /* 0x000000090e0e7220 */ /* 0x000fc80000400000 */
[----:B------:R-:W-:-:S05]  /*52a0*/  FFMA R14, R115, R8, R14 ;  /* 0x00000008730e7223 */ /* 0x000fca000000000e */
[----:B------:R-:W-:-:S05]  /*52b0*/  F2FP.SATFINITE.E5M2.F32.PACK_AB_MERGE_C R15, RZ, R14, RZ ;  /* 0x0000000eff0f723e */ /* 0x000fca00048060ff */
[----:B------:R0:W-:Y:S01]  /*52c0*/  @!P4 STG.E.U8 desc[UR20][R12.64], R15 ;  /* 0x0000000f0c00c986 */ /* 0x0001e2000c101114 */
[----:B------:R-:W-:Y:S05]  /*52d0*/  @P2 BRA `(.L_x_106) ;  /* 0x0000000000042947 */ /* 0x000fea0003800000 */
[----:B------:R2:W5:Y:S02]  /*52e0*/  LDG.E.U8 R7, desc[UR20][R16.64+0x1] ;  /* 0x0000011410077981 */ /* 0x000564000c1e1100 */
.L_x_106:
[----:B------:R-:W-:Y:S05]  /*52f0*/  BSYNC B1 ;  /* 0x0000000000017941 */ /* 0x000fea0003800000 */
.L_x_105:
[----:B-----5:R-:W-:Y:S01]  /*5300*/  LOP3.LUT R7, R7, 0xff, RZ, 0xc0, !PT ;  /* 0x000000ff07077812 */ /* 0x020fe200078ec0ff */
[----:B------:R-:W-:Y:S01]  /*5310*/  BSSY B1, `(.L_x_107) ;  /* 0x0000013000017945 */ /* 0x000fe20003800000 */
[----:B------:R-:W-:Y:S02]  /*5320*/  IADD3 R35, P1, R35, 0x88, RZ ;  /* 0x0000008823237810 */ /* 0x000fe40007f3e0ff */
[----:B------:R-:W-:-:S03]  /*5330*/  F2FP.F16.E5M2.UNPACK_B R7, R7 ;  /* 0x00000007ff07723e */ /* 0x000fc600020004ff */
[----:B------:R-:W-:Y:S01]  /*5340*/  IMAD.X R24, RZ, RZ, R25, P1 ;  /* 0x000000ffff187224 */ /* 0x000fe200008e0619 */
[----:B------:R-:W-:Y:S01]  /*5350*/  ISETP.GE.AND P1, PT, R34, 0x89, PT ;  /* 0x000000892200780c */ /* 0x000fe20003f26270 */
[----:B------:R-:W-:Y:S02]  /*5360*/  HADD2.F32 R14, -RZ, R7.H0_H0 ;  /* 0x20000007ff0e7230 */ /* 0x000fe40000004100 */
[----:B------:R-:W-:Y:S01]  /*5370*/  IMAD R24, R24, UR6, RZ ;  /* 0x0000000618187c24 */ /* 0x000fe2000f8e02ff */
[----:B------:R-:W-:Y:S01]  /*5380*/  ISETP.LT.OR P5, PT, R33, 0x1, !P1 ;  /* 0x000000012100780c */ /* 0x000fe20004fa1670 */
[----:B------:R-:W-:-:S04]  /*5390*/  IMAD.WIDE.U32 R26, R35, UR6, R26 ;  /* 0x00000006231a7c25 */ /* 0x000fc8000f8e001a */
[----:B------:R-:W-:Y:S01]  /*53a0*/  FMUL R7, R14, R9 ;  /* 0x000000090e077220 */ /* 0x000fe20000400000 */
[----:B------:R-:W-:-:S03]  /*53b0*/  IMAD R35, R35, UR7, R24 ;  /* 0x0000000723237c24 */ /* 0x000fc6000f8e0218 */
[----:B------:R-:W-:Y:S01]  /*53c0*/  FFMA R7, R110, R8, R7 ;  /* 0x000000086e077223 */ /* 0x000fe20000000007 */
[----:B------:R-:W-:-:S04]  /*53d0*/  IADD3 R14, P4, R26, UR10, RZ ;  /* 0x0000000a1a0e7c10 */ /* 0x000fc8000ff9e0ff */
[----:B------:R-:W-:Y:S02]  /*53e0*/  F2FP.SATFINITE.E5M2.F32.PACK_AB_MERGE_C R25, RZ, R7, RZ ;  /* 0x00000007ff19723e */ /* 0x000fe400048060ff */
[----:B0-----:R-:W-:Y:S02]  /*53f0*/  IADD3.X R15, R27, UR11, R35, P4, !PT ;  /* 0x0000000b1b0f7c10 */ /* 0x001fe4000a7fe423 */
[----:B------:R-:W-:Y:S01]  /*5400*/  PRMT R7, RZ, 0x7610, R7 ;  /* 0x00007610ff077816 */ /* 0x000fe20000000007 */
[----:B------:R0:W-:Y:S01]  /*5410*/  @!P2 STG.E.U8 desc[UR20][R12.64+0x1], R25 ;  /* 0x000001190c00a986 */ /* 0x0001e2000c101114 */
[----:B------:R-:W-:Y:S05]  /*5420*/  @P5 BRA `(.L_x_108) ;  /* 0x0000000000045947 */ /* 0x000fea0003800000 */
[----:B------:R3:W5:Y:S02]  /*5430*/  LDG.E.U8 R7, desc[UR20][R14.64] ;  /* 0x000000140e077981 */ /* 0x000764000c1e1100 */
.L_x_108:
[----:B------:R-:W-:Y:S05]  /*5440*/  BSYNC B1 ;  /* 0x0000000000017941 */ /* 0x000fea0003800000 */
.L_x_107:
        /* <DEDUP_REMOVED lines=8> */
[----:B0-----:R-:W-:-:S05]  /*54d0*/  F2FP.SATFINITE.E5M2.F32.PACK_AB_MERGE_C R25, RZ, R24, RZ ;  /* 0x00000018ff19723e */ /* 0x001fca00048060ff */
[----:B------:R0:W-:Y:S01]  /*54e0*/  @!P5 STG.E.U8 desc[UR20][R10.64], R25 ;  /* 0x000000190a00d986 */ /* 0x0001e2000c101114 */
[----:B------:R-:W-:Y:S05]  /*54f0*/  @P2 BRA `(.L_x_110) ;  /* 0x0000000000042947 */ /* 0x000fea0003800000 */
[----:B------:R4:W5:Y:S02]  /*5500*/  LDG.E.U8 R7, desc[UR20][R14.64+0x1] ;  /* 0x000001140e077981 */ /* 0x000964000c1e1100 */
.L_x_110:
[----:B------:R-:W-:Y:S05]  /*5510*/  BSYNC B1 ;  /* 0x0000000000017941 */ /* 0x000fea0003800000 */
.L_x_109:
[----:B-----5:R-:W-:Y:S01]  /*5520*/  LOP3.LUT R7, R7, 0xff, RZ, 0xc0, !PT ;  /* 0x000000ff07077812 */ /* 0x020fe200078ec0ff */
[----:B------:R-:W-:Y:S01]  /*5530*/  BSSY B1, `(.L_x_111) ;  /* 0x000000b000017945 */ /* 0x000fe20003800000 */
[----:B------:R-:W-:Y:S02]  /*5540*/  ISETP.LT.OR P4, PT, R33, 0x9, !P0 ;  /* 0x000000092100780c */ /* 0x000fe40004781670 */
[----:B------:R-:W-:-:S05]  /*5550*/  F2FP.F16.E5M2.UNPACK_B R7, R7 ;  /* 0x00000007ff07723e */ /* 0x000fca00020004ff */
[----:B------:R-:W-:-:S05]  /*5560*/  HADD2.F32 R24, -RZ, R7.H0_H0 ;  /* 0x20000007ff187230 */ /* 0x000fca0000004100 */
[----:B------:R-:W-:-:S04]  /*5570*/  FMUL R7, R24, R9 ;  /* 0x0000000918077220 */ /* 0x000fc80000400000 */
[----:B------:R-:W-:-:S05]  /*5580*/  FFMA R7, R108, R8, R7 ;  /* 0x000000086c077223 */ /* 0x000fca0000000007 */
[----:B0-----:R-:W-:Y:S02]  /*5590*/  F2FP.SATFINITE.E5M2.F32.PACK_AB_MERGE_C R25, RZ, R7, RZ ;  /* 0x00000007ff19723e */ /* 0x001fe400048060ff */
[----:B------:R-:W-:-:S03]  /*55a0*/  PRMT R7, RZ, 0x7610, R7 ;  /* 0x00007610ff077816 */ /* 0x000fc60000000007 */
[----:B------:R0:W-:Y:S01]  /*55b0*/  @!P2 STG.E.U8 desc[UR20][R10.64+0x1], R25 ;  /* 0x000001190a00a986 */ /* 0x0001e2000c101114 */
[----:B------:R-:W-:Y:S05]  /*55c0*/  @P4 BRA `(.L_x_112) ;  /* 0x0000000000044947 */ /* 0x000fea0003800000 */
[----:B------:R0:W5:Y:S02]  /*55d0*/  LDG.E.U8 R7, desc[UR20][R16.64+0x8] ;  /* 0x0000081410077981 */ /* 0x000164000c1e1100 */
.L_x_112:
[----:B------:R-:W-:Y:S05]  /*55e0*/  BSYNC B1 ;  /* 0x0000000000017941 */ /* 0x000fea0003800000 */
.L_x_111:
        /* <DEDUP_REMOVED lines=12> */
.L_x_114:
[----:B------:R-:W-:Y:S05]  /*56b0*/  BSYNC B1 ;  /* 0x0000000000017941 */ /* 0x000fea0003800000 */
.L_x_113:
        /* <DEDUP_REMOVED lines=12> */
.L_x_116:
[----:B------:R-:W-:Y:S05]  /*5780*/  BSYNC B1 ;  /* 0x0000000000017941 */ /* 0x000fea0003800000 */
.L_x_115:
        /* <DEDUP_REMOVED lines=12> */
.L_x_118:
[----:B------:R-:W-:Y:S05]  /*5850*/  BSYNC B1 ;  /* 0x0000000000017941 */ /* 0x000fea0003800000 */
.L_x_117:
        /* <DEDUP_REMOVED lines=12> */
.L_x_120:
[----:B------:R-:W-:Y:S05]  /*5920*/  BSYNC B1 ;  /* 0x0000000000017941 */ /* 0x000fea0003800000 */
.L_x_119:
        /* <DEDUP_REMOVED lines=12> */
.L_x_122:
[----:B------:R-:W-:Y:S05]  /*59f0*/  BSYNC B1 ;  /* 0x0000000000017941 */ /* 0x000fea0003800000 */
.L_x_121:
        /* <DEDUP_REMOVED lines=12> */
.L_x_124:
[----:B------:R-:W-:Y:S05]  /*5ac0*/  BSYNC B1 ;  /* 0x0000000000017941 */ /* 0x000fea0003800000 */
.L_x_123:
        /* <DEDUP_REMOVED lines=12> */
.L_x_126:
[----:B------:R-:W-:Y:S05]  /*5b90*/  BSYNC B1 ;  /* 0x0000000000017941 */ /* 0x000fea0003800000 */
.L_x_125:
        /* <DEDUP_REMOVED lines=12> */
.L_x_128:
[----:B------:R-:W-:Y:S05]  /*5c60*/  BSYNC B1 ;  /* 0x0000000000017941 */ /* 0x000fea0003800000 */
.L_x_127:
        /* <DEDUP_REMOVED lines=12> */
.L_x_130:
[----:B------:R-:W-:Y:S05]  /*5d30*/  BSYNC B1 ;  /* 0x0000000000017941 */ /* 0x000fea0003800000 */
.L_x_129:
        /* <DEDUP_REMOVED lines=12> */
.L_x_132:
[----:B------:R-:W-:Y:S05]  /*5e00*/  BSYNC B1 ;  /* 0x0000000000017941 */ /* 0x000fea0003800000 */
.L_x_131:
        /* <DEDUP_REMOVED lines=12> */
.L_x_134:
[----:B------:R-:W-:Y:S05]  /*5ed0*/  BSYNC B1 ;  /* 0x0000000000017941 */ /* 0x000fea0003800000 */
.L_x_133:
        /* <DEDUP_REMOVED lines=12> */
.L_x_136:
[----:B------:R-:W-:Y:S05]  /*5fa0*/  BSYNC B1 ;  /* 0x0000000000017941 */ /* 0x000fea0003800000 */
.L_x_135:
        /* <DEDUP_REMOVED lines=12> */
.L_x_138:
[----:B------:R-:W-:Y:S05]  /*6070*/  BSYNC B1 ;  /* 0x0000000000017941 */ /* 0x000fea0003800000 */
.L_x_137:
        /* <DEDUP_REMOVED lines=12> */
.L_x_140:
[----:B------:R-:W-:Y:S05]  /*6140*/  BSYNC B1 ;  /* 0x0000000000017941 */ /* 0x000fea0003800000 */
.L_x_139:
        /* <DEDUP_REMOVED lines=12> */
.L_x_142:
[----:B------:R-:W-:Y:S05]  /*6210*/  BSYNC B1 ;  /* 0x0000000000017941 */ /* 0x000fea0003800000 */
.L_x_141:
        /* <DEDUP_REMOVED lines=12> */
.L_x_144:
[----:B------:R-:W-:Y:S05]  /*62e0*/  BSYNC B1 ;  /* 0x0000000000017941 */ /* 0x000fea0003800000 */
.L_x_143:
        /* <DEDUP_REMOVED lines=12> */
.L_x_146:
[----:B------:R-:W-:Y:S05]  /*63b0*/  BSYNC B1 ;  /* 0x0000000000017941 */ /* 0x000fea0003800000 */
.L_x_145:
        /* <DEDUP_REMOVED lines=12> */
.L_x_148:
[----:B------:R-:W-:Y:S05]  /*6480*/  BSYNC B1 ;  /* 0x0000000000017941 */ /* 0x000fea0003800000 */
.L_x_147:
        /* <DEDUP_REMOVED lines=12> */
.L_x_150:
[----:B------:R-:W-:Y:S05]  /*6550*/  BSYNC B1 ;  /* 0x0000000000017941 */ /* 0x000fea0003800000 */
.L_x_149:
        /* <DEDUP_REMOVED lines=12> */
.L_x_152:
[----:B------:R-:W-:Y:S05]  /*6620*/  BSYNC B1 ;  /* 0x0000000000017941 */ /* 0x000fea0003800000 */
.L_x_151:
        /* <DEDUP_REMOVED lines=12> */
.L_x_154:
[----:B------:R-:W-:Y:S05]  /*66f0*/  BSYNC B1 ;  /* 0x0000000000017941 */ /* 0x000fea0003800000 */
.L_x_153:
        /* <DEDUP_REMOVED lines=12> */
.L_x_156:
[----:B------:R-:W-:Y:S05]  /*67c0*/  BSYNC B1 ;  /* 0x0000000000017941 */ /* 0x000fea0003800000 */
.L_x_155:
        /* <DEDUP_REMOVED lines=12> */
.L_x_158:
[----:B------:R-:W-:Y:S05]  /*6890*/  BSYNC B1 ;  /* 0x0000000000017941 */ /* 0x000fea0003800000 */
.L_x_157:
        /* <DEDUP_REMOVED lines=12> */
.L_x_160:
[----:B------:R-:W-:Y:S05]  /*6960*/  BSYNC B1 ;  /* 0x0000000000017941 */ /* 0x000fea0003800000 */
.L_x_159:
        /* <DEDUP_REMOVED lines=12> */
.L_x_162:
[----:B------:R-:W-:Y:S05]  /*6a30*/  BSYNC B1 ;  /* 0x0000000000017941 */ /* 0x000fea0003800000 */
.L_x_161:
[----:B-----5:R-:W-:Y:S01]  /*6a40*/  LOP3.LUT R7, R7, 0xff, RZ, 0xc0, !PT ;  /* 0x000000ff07077812 */ /* 0x020fe200078ec0ff */
[----:B------:R-:W-:Y:S01]  /*6a50*/  BSSY B1, `(.L_x_163) ;  /* 0x000000b000017945 */ /* 0x000fe20003800000 */
[----:B------:R-:W-:Y:S02]  /*6a60*/  ISETP.LT.OR P2, PT, R33, 0x39, !P1 ;  /* 0x000000392100780c */ /* 0x000fe40004f41670 */
[----:B------:R-:W-:-:S05]  /*6a70*/  F2FP.F16.E5M2.UNPACK_B R7, R7 ;  /* 0x00000007ff07723e */ /* 0x000fca00020004ff */
[----:B012---:R-:W-:-:S05]  /*6a80*/  HADD2.F32 R16, -RZ, R7.H0_H0 ;  /* 0x20000007ff107230 */ /* 0x007fca0000004100 */
[----:B------:R-:W-:-:S04]  /*6a90*/  FMUL R7, R16, R9 ;  /* 0x0000000910077220 */ /* 0x000fc80000400000 */
[----:B------:R-:W-:-:S05]  /*6aa0*/  FFMA R7, R18, R8, R7 ;  /* 0x0000000812077223 */ /* 0x000fca0000000007 */
[----:B------:R-:W-:Y:S02]  /*6ab0*/  F2FP.SATFINITE.E5M2.F32.PACK_AB_MERGE_C R17, RZ, R7, RZ ;  /* 0x00000007ff11723e */ /* 0x000fe400048060ff */
[----:B------:R-:W-:-:S03]  /*6ac0*/  PRMT R7, RZ, 0x7610, R7 ;  /* 0x00007610ff077816 */ /* 0x000fc60000000007 */
[----:B------:R0:W-:Y:S01]  /*6ad0*/  @!P0 STG.E.U8 desc[UR20][R12.64+0x39], R17 ;  /* 0x000039110c008986 */ /* 0x0001e2000c101114 */
[----:B------:R-:W-:Y:S05]  /*6ae0*/  @P2 BRA `(.L_x_164) ;  /* 0x0000000000042947 */ /* 0x000fea0003800000 */
[----:B------:R1:W5:Y:S02]  /*6af0*/  LDG.E.U8 R7, desc[UR20][R14.64+0x38] ;  /* 0x000038140e077981 */ /* 0x000364000c1e1100 */
.L_x_164:
[----:B------:R-:W-:Y:S05]  /*6b00*/  BSYNC B1 ;  /* 0x0000000000017941 */ /* 0x000fea0003800000 */
.L_x_163:
        /* <DEDUP_REMOVED lines=12> */
.L_x_166:
[----:B------:R-:W-:Y:S05]  /*6bd0*/  BSYNC B1 ;  /* 0x0000000000017941 */ /* 0x000fea0003800000 */
.L_x_165:
[----:B------:R-:W-:Y:S05]  /*6be0*/  @P1 BRA `(.L_x_167) ;  /* 0x0000001000301947 */ /* 0x000fea0003800000 */
[----:B-----5:R-:W-:-:S04]  /*6bf0*/  LOP3.LUT R7, R7, 0xff, RZ, 0xc0, !PT ;  /* 0x000000ff07077812 */ /* 0x020fc800078ec0ff */
[----:B------:R-:W-:-:S05]  /*6c00*/  F2FP.F16.E5M2.UNPACK_B R7, R7 ;  /* 0x00000007ff07723e */ /* 0x000fca00020004ff */
[----:B------:R-:W-:-:S05]  /*6c10*/  HADD2.F32 R12, -RZ, R7.H0_H0 ;  /* 0x20000007ff0c7230 */ /* 0x000fca0000004100 */
[----:B------:R-:W-:-:S04]  /*6c20*/  FMUL R7, R12, R9 ;  /* 0x000000090c077220 */ /* 0x000fc80000400000 */
[----:B------:R-:W-:-:S05]  /*6c30*/  FFMA R7, R20, R8, R7 ;  /* 0x0000000814077223 */ /* 0x000fca0000000007 */
[----:B------:R-:W-:-:S05]  /*6c40*/  F2FP.SATFINITE.E5M2.F32.PACK_AB_MERGE_C R7, RZ, R7, RZ ;  /* 0x00000007ff07723e */ /* 0x000fca00048060ff */
[----:B------:R0:W-:Y:S01]  /*6c50*/  STG.E.U8 desc[UR20][R10.64+0x39], R7 ;  /* 0x000039070a007986 */ /* 0x0001e2000c101114 */
[----:B------:R-:W-:Y:S05]  /*6c60*/  BRA `(.L_x_167) ;  /* 0x0000001000107947 */ /* 0x000fea0003800000 */
.L_x_38:
[C---:B------:R-:W-:Y:S01]  /*6c70*/  ISETP.GE.AND P0, PT, R34.reuse, 0x1, PT ;  /* 0x000000012200780c */ /* 0x040fe20003f06270 */
[-C--:B--2---:R-:W-:Y:S01]  /*6c80*/  FMUL R147, R147, R8.reuse ;  /* 0x0000000893937220 */ /* 0x084fe20000400000 */
[----:B------:R-:W-:Y:S01]  /*6c90*/  ISETP.GE.AND P2, PT, R34, 0x9, PT ;  /* 0x000000092200780c */ /* 0x000fe20003f46270 */
[-C--:B------:R-:W-:Y:S01]  /*6ca0*/  FMUL R142, R142, R8.reuse ;  /* 0x000000088e8e7220 */ /* 0x080fe20000400000 */
[----:B------:R-:W-:Y:S01]  /*6cb0*/  ISETP.LT.OR P1, PT, R33, 0x1, !P0 ;  /* 0x000000012100780c */ /* 0x000fe20004721670 */
[-C--:B------:R-:W-:Y:S01]  /*6cc0*/  FMUL R145, R145, R8.reuse ;  /* 0x0000000891917220 */ /* 0x080fe20000400000 */
[----:B------:R-:W-:Y:S01]  /*6cd0*/  F2FP.SATFINITE.E5M2.F32.PACK_AB_MERGE_C R147, RZ, R147, RZ ;  /* 0x00000093ff93723e */ /* 0x000fe200048060ff */
[-C--:B------:R-:W-:Y:S01]  /*6ce0*/  FMUL R140, R140, R8.reuse ;  /* 0x000000088c8c7220 */ /* 0x080fe20000400000 */
[----:B------:R-:W-:Y:S01]  /*6cf0*/  ISETP.LT.OR P4, PT, R33, 0x2, !P0 ;  /* 0x000000022100780c */ /* 0x000fe20004781670 */
[-C--:B------:R-:W-:Y:S01]  /*6d00*/  FMUL R143, R143, R8.reuse ;  /* 0x000000088f8f7220 */ /* 0x080fe20000400000 */
[C---:B------:R-:W-:Y:S01]  /*6d10*/  ISETP.LT.OR P5, PT, R33.reuse, 0x1, !P2 ;  /* 0x000000012100780c */ /* 0x040fe200057a1670 */
[-C--:B------:R-:W-:Y:S01]  /*6d20*/  FMUL R138, R138, R8.reuse ;  /* 0x000000088a8a7220 */ /* 0x080fe20000400000 */
[----:B------:R-:W-:Y:S01]  /*6d30*/  ISETP.LT.OR P6, PT, R33, 0x2, !P2 ;  /* 0x000000022100780c */ /* 0x000fe200057c1670 */
[----:B------:R-:W-:Y:S01]  /*6d40*/  FMUL R141, R141, R8 ;  /* 0x000000088d8d7220 */ /* 0x000fe20000400000 */
[----:B------:R-:W-:Y:S01]  /*6d50*/  F2FP.SATFINITE.E5M2.F32.PACK_AB_MERGE_C R7, RZ, R142, RZ ;  /* 0x0000008eff07723e */ /* 0x000fe200048060ff */
[-C--:B------:R-:W-:Y:S01]  /*6d60*/  FMUL R136, R136, R8.reuse ;  /* 0x0000000888887220 */ /* 0x080fe20000400000 */
[----:B------:R-:W-:Y:S01]  /*6d70*/  F2FP.SATFINITE.E5M2.F32.PACK_AB_MERGE_C R145, RZ, R145, RZ ;  /* 0x00000091ff91723e */ /* 0x000fe200048060ff */
[----:B------:R-:W-:Y:S01]  /*6d80*/  @!P1 STG.E.U8 desc[UR20][R16.64], R147 ;  /* 0x0000009310009986 */ /* 0x000fe2000c101114 */
[----:B------:R-:W-:Y:S01]  /*6d90*/  ISETP.LT.OR P1, PT, R33, 0x9, !P0 ;  /* 0x000000092100780c */ /* 0x000fe20004721670 */
[----:B------:R-:W-:Y:S01]  /*6da0*/  FMUL R139, R139, R8 ;  /* 0x000000088b8b7220 */ /* 0x000fe20000400000 */
[----:B------:R-:W-:Y:S01]  /*6db0*/  F2FP.SATFINITE.E5M2.F32.PACK_AB_MERGE_C R25, RZ, R140, RZ ;  /* 0x0000008cff19723e */ /* 0x000fe200048060ff */
[----:B------:R0:W-:Y:S01]  /*6dc0*/  @!P4 STG.E.U8 desc[UR20][R16.64+0x1], R7 ;  /* 0x000001071000c986 */ /* 0x0001e2000c101114 */
[----:B------:R-:W-:Y:S01]  /*6dd0*/  F2FP.SATFINITE.E5M2.F32.PACK_AB_MERGE_C R143, RZ, R143, RZ ;  /* 0x0000008fff8f723e */ /* 0x000fe200048060ff */
[-C--:B------:R-:W-:Y:S01]  /*6de0*/  FMUL R134, R134, R8.reuse ;  /* 0x0000000886867220 */ /* 0x080fe20000400000 */
[C---:B------:R-:W-:Y:S01]  /*6df0*/  ISETP.LT.OR P4, PT, R33.reuse, 0xa, !P0 ;  /* 0x0000000a2100780c */ /* 0x040fe20004781670 */
[----:B------:R-:W-:Y:S01]  /*6e00*/  @!P5 STG.E.U8 desc[UR20][R14.64], R145 ;  /* 0x000000910e00d986 */ /* 0x000fe2000c101114 */
[----:B------:R-:W-:Y:S01]  /*6e10*/  ISETP.LT.OR P5, PT, R33, 0x9, !P2 ;  /* 0x000000092100780c */ /* 0x000fe200057a1670 */
[-C--:B------:R-:W-:Y:S01]  /*6e20*/  FMUL R137, R137, R8.reuse ;  /* 0x0000000889897220 */ /* 0x080fe20000400000 */
[----:B------:R-:W-:Y:S01]  /*6e30*/  F2FP.SATFINITE.E5M2.F32.PACK_AB_MERGE_C R141, RZ, R141, RZ ;  /* 0x0000008dff8d723e */ /* 0x000fe200048060ff */
[----:B------:R1:W-:Y:S01]  /*6e40*/  @!P6 STG.E.U8 desc[UR20][R14.64+0x1], R25 ;  /* 0x000001190e00e986 */ /* 0x0003e2000c101114 */
[C---:B------:R-:W-:Y:S01]  /*6e50*/  ISETP.LT.OR P6, PT, R33.reuse, 0xa, !P2 ;  /* 0x0000000a2100780c */ /* 0x040fe200057c1670 */
[-C--:B------:R-:W-:Y:S01]  /*6e60*/  FMUL R132, R132, R8.reuse ;  /* 0x0000000884847220 */ /* 0x080fe20000400000 */
[----:B------:R-:W-:Y:S01]  /*6e70*/  F2FP.SATFINITE.E5M2.F32.PACK_AB_MERGE_C R139, RZ, R139, RZ ;  /* 0x0000008bff8b723e */ /* 0x000fe200048060ff */
[----:B------:R-:W-:Y:S01]  /*6e80*/  @!P1 STG.E.U8 desc[UR20][R16.64+0x8], R143 ;  /* 0x0000088f10009986 */ /* 0x000fe2000c101114 */
[----:B------:R-:W-:Y:S01]  /*6e90*/  ISETP.LT.OR P1, PT, R33, 0x11, !P0 ;  /* 0x000000112100780c */ /* 0x000fe20004721670 */
[----:B------:R-:W-:Y:S01]  /*6ea0*/  FMUL R135, R135, R8 ;  /* 0x0000000887877220 */ /* 0x000fe20000400000 */
[----:B0-----:R-:W-:Y:S01]  /*6eb0*/  F2FP.SATFINITE.E5M2.F32.PACK_AB_MERGE_C R7, RZ, R138, RZ ;  /* 0x0000008aff07723e */ /* 0x001fe200048060ff */
[-C--:B------:R-:W-:Y:S01]  /*6ec0*/  FMUL R130, R130, R8.reuse ;  /* 0x0000000882827220 */ /* 0x080fe20000400000 */
[----:B------:R-:W-:Y:S01]  /*6ed0*/  F2FP.SATFINITE.E5M2.F32.PACK_AB_MERGE_C R137, RZ, R137, RZ ;  /* 0x00000089ff89723e */ /* 0x000fe200048060ff */
[----:B------:R-:W-:Y:S01]  /*6ee0*/  FMUL R133, R133, R8 ;  /* 0x0000000885857220 */ /* 0x000fe20000400000 */
[----:B------:R-:W-:Y:S01]  /*6ef0*/  F2FP.SATFINITE.E5M2.F32.PACK_AB_MERGE_C R135, RZ, R135, RZ ;  /* 0x00000087ff87723e */ /* 0x000fe200048060ff */
[----:B------:R0:W-:Y:S01]  /*6f00*/  @!P4 STG.E.U8 desc[UR20][R16.64+0x9], R7 ;  /* 0x000009071000c986 */ /* 0x0001e2000c101114 */
[----:B-1----:R-:W-:Y:S01]  /*6f10*/  F2FP.SATFINITE.E5M2.F32.PACK_AB_MERGE_C R25, RZ, R136, RZ ;  /* 0x00000088ff19723e */ /* 0x002fe200048060ff */
        /* <DEDUP_REMOVED lines=15> */
[-C--:B------:R-:W-:Y:S01]  /*7010*/  FMUL R127, R127, R8.reuse ;  /* 0x000000087f7f7220 */ /* 0x080fe20000400000 */
[----:B------:R-:W-:Y:S01]  /*7020*/  FMUL R122, R122, R8 ;  /* 0x000000087a7a7220 */ /* 0x000fe20000400000 */
[----:B------:R-:W-:Y:S01]  /*7030*/  F2FP.SATFINITE.E5M2.F32.PACK_AB_MERGE_C R129, RZ, R129, RZ ;  /* 0x00000081ff81723e */ /* 0x000fe200048060ff */
[----:B------:R0:W-:Y:S01]  /*7040*/  @!P4 STG.E.U8 desc[UR20][R16.64+0x11], R7 ;  /* 0x000011071000c986 */ /* 0x0001e2000c101114 */
[----:B-1----:R-:W-:Y:S01]  /*7050*/  F2FP.SATFINITE.E5M2.F32.PACK_AB_MERGE_C R25, RZ, R132, RZ ;  /* 0x00000084ff19723e */ /* 0x002fe200048060ff */
[-C--:B------:R-:W-:Y:S01]  /*7060*/  FMUL R125, R125, R8.reuse ;  /* 0x000000087d7d7220 */ /* 0x080fe20000400000 */
[C---:B------:R-:W-:Y:S01]  /*7070*/  ISETP.LT.OR P4, PT, R33.reuse, 0x1a, !P0 ;  /* 0x0000001a2100780c */ /* 0x040fe20004781670 */
[----:B------:R-:W-:Y:S01]  /*7080*/  @!P5 STG.E.U8 desc[UR20][R14.64+0x10], R137 ;  /* 0x000010890e00d986 */ /* 0x000fe2000c101114 */
[C---:B------:R-:W-:Y:S01]  /*7090*/  ISETP.LT.OR P5, PT, R33.reuse, 0x19, !P2 ;  /* 0x000000192100780c */ /* 0x040fe200057a1670 */
[-C--:B------:R-:W-:Y:S01]  /*70a0*/  FMUL R120, R120, R8.reuse ;  /* 0x0000000878787220 */ /* 0x080fe20000400000 */
[----:B------:R-:W-:Y:S01]  /*70b0*/  F2FP.SATFINITE.E5M2.F32.PACK_AB_MERGE_C R127, RZ, R127, RZ ;  /* 0x0000007fff7f723e */ /* 0x000fe200048060ff */
[----:B------:R1:W-:Y:S01]  /*70c0*/  @!P6 STG.E.U8 desc[UR20][R14.64+0x11], R25 ;  /* 0x000011190e00e986 */ /* 0x0003e2000c101114 */
[----:B------:R-:W-:Y:S01]  /*70d0*/  ISETP.LT.OR P6, PT, R33, 0x1a, !P2 ;  /* 0x0000001a2100780c */ /* 0x000fe200057c1670 */
        /* <DEDUP_REMOVED lines=8> */
[-C--:B------:R-:W-:Y:S01]  /*7160*/  FMUL R116, R116, R8.reuse ;  /* 0x0000000874747220 */ /* 0x080fe20000400000 */
[----:B------:R-:W-:Y:S01]  /*7170*/  FMUL R114, R114, R8 ;  /* 0x0000000872727220 */ /* 0x000fe20000400000 */
[----:B-1----:R-:W-:Y:S01]  /*7180*/  F2FP.SATFINITE.E5M2.F32.PACK_AB_MERGE_C R25, RZ, R128, RZ ;  /* 0x00000080ff19723e */ /* 0x002fe200048060ff */
[----:B------:R0:W-:Y:S01]  /*7190*/  @!P4 STG.E.U8 desc[UR20][R16.64+0x19], R7 ;  /* 0x000019071000c986 */ /* 0x0001e2000c101114 */
[----:B------:R-:W-:Y:S01]  /*71a0*/  ISETP.LT.OR P4, PT, R33, 0x22, !P0 ;  /* 0x000000222100780c */ /* 0x000fe20004781670 */
[-C--:B------:R-:W-:Y:S01]  /*71b0*/  FMUL R119, R119, R8.reuse ;  /* 0x0000000877777220 */ /* 0x080fe20000400000 */
[----:B------:R-:W-:Y:S01]  /*71c0*/  F2FP.SATFINITE.E5M2.F32.PACK_AB_MERGE_C R121, RZ, R121, RZ ;  /* 0x00000079ff79723e */ /* 0x000fe200048060ff */
[----:B------:R-:W-:Y:S01]  /*71d0*/  @!P5 STG.E.U8 desc[UR20][R14.64+0x18], R133 ;  /* 0x000018850e00d986 */ /* 0x000fe2000c101114 */
[----:B------:R-:W-:Y:S01]  /*71e0*/  ISETP.LT.OR P5, PT, R33, 0x21, !P2 ;  /* 0x000000212100780c */ /* 0x000fe200057a1670 */
[----:B------:R-:W-:Y:S01]  /*71f0*/  FMUL R117, R117, R8 ;  /* 0x0000000875757220 */ /* 0x000fe20000400000 */
[----:B------:R-:W-:Y:S01]  /*7200*/  F2FP.SATFINITE.E5M2.F32.PACK_AB_MERGE_C R27, RZ, R114, RZ ;  /* 0x00000072ff1b723e */ /* 0x000fe200048060ff */
[----:B------:R1:W-:Y:S01]  /*7210*/  @!P6 STG.E.U8 desc[UR20][R14.64+0x19], R25 ;  /* 0x000019190e00e986 */ /* 0x0003e2000c101114 */
[----:B------:R-:W-:Y:S01]  /*7220*/  ISETP.LT.OR P6, PT, R33, 0x22, !P2 ;  /* 0x000000222100780c */ /* 0x000fe200057c1670 */
[-C--:B------:R-:W-:Y:S01]  /*7230*/  FMUL R112, R112, R8.reuse ;  /* 0x0000000870707220 */ /* 0x080fe20000400000 */
[-C--:B------:R-:W-:Y:S01]  /*7240*/  FMUL R115, R115, R8.reuse ;  /* 0x0000000873737220 */ /* 0x080fe20000400000 */
        /* <DEDUP_REMOVED lines=39> */
[-C--:B------:R-:W-:Y:S01]  /*74c0*/  FMUL R103, R103, R8.reuse ;  /* 0x0000000867677220 */ /* 0x080fe20000400000 */
[----:B------:R-:W-:Y:S01]  /*74d0*/  @!P1 STG.E.U8 desc[UR20][R16.64+0x30], R123 ;  /* 0x0000307b10009986 */ /* 0x000fe2000c101114 */
[----:B------:R-:W-:Y:S01]  /*74e0*/  ISETP.LT.OR P1, PT, R33, 0x39, !P0 ;  /* 0x000000392100780c */ /* 0x000fe20004721670 */
[-C--:B------:R-:W-:Y:S01]  /*74f0*/  FMUL R101, R101, R8.reuse ;  /* 0x0000000865657220 */ /* 0x080fe20000400000 */
[----:B------:R-:W-:Y:S01]  /*7500*/  ISETP.LT.OR P0, PT, R33, 0x3a, !P0 ;  /* 0x0000003a2100780c */ /* 0x000fe20004701670 */
[----:B------:R-:W-:Y:S01]  /*7510*/  FMUL R96, R96, R8 ;  /* 0x0000000860607220 */ /* 0x000fe20000400000 */
[----:B0-----:R-:W-:Y:S01]  /*7520*/  F2FP.SATFINITE.E5M2.F32.PACK_AB_MERGE_C R7, RZ, R118, RZ ;  /* 0x00000076ff07723e */ /* 0x001fe200048060ff */
[-C--:B------:R-:W-:Y:S01]  /*7530*/  FMUL R94, R94, R8.reuse ;  /* 0x000000085e5e7220 */ /* 0x080fe20000400000 */
[----:B------:R-:W-:Y:S01]  /*7540*/  F2FP.SATFINITE.E5M2.F32.PACK_AB_MERGE_C R105, RZ, R105, RZ ;  /* 0x00000069ff69723e */ /* 0x000fe200048060ff */
[----:B------:R-:W-:Y:S01]  /*7550*/  FMUL R97, R97, R8 ;  /* 0x0000000861617220 */ /* 0x000fe20000400000 */
[----:B-1----:R-:W-:Y:S01]  /*7560*/  F2FP.SATFINITE.E5M2.F32.PACK_AB_MERGE_C R25, RZ, R116, RZ ;  /* 0x00000074ff19723e */ /* 0x002fe200048060ff */
[----:B------:R0:W-:Y:S01]  /*7570*/  @!P4 STG.E.U8 desc[UR20][R16.64+0x31], R7 ;  /* 0x000031071000c986 */ /* 0x0001e2000c101114 */
[----:B------:R-:W-:Y:S01]  /*7580*/  ISETP.LT.OR P4, PT, R33, 0x39, !P2 ;  /* 0x000000392100780c */ /* 0x000fe20005781670 */
[-C--:B------:R-:W-:Y:S01]  /*7590*/  FMUL R99, R99, R8.reuse ;  /* 0x0000000863637220 */ /* 0x080fe20000400000 */
[----:B------:R-:W-:Y:S01]  /*75a0*/  ISETP.LT.OR P2, PT, R33, 0x3a, !P2 ;  /* 0x0000003a2100780c */ /* 0x000fe20005741670 */
[----:B------:R-:W-:Y:S01]  /*75b0*/  @!P5 STG.E.U8 desc[UR20][R14.64+0x30], R121 ;  /* 0x000030790e00d986 */ /* 0x000fe2000c101114 */
[----:B------:R-:W-:Y:S01]  /*75c0*/  F2FP.SATFINITE.E5M2.F32.PACK_AB_MERGE_C R103, RZ, R103, RZ ;  /* 0x00000067ff67723e */ /* 0x000fe200048060ff */
[-C--:B------:R-:W-:Y:S01]  /*75d0*/  FMUL R92, R92, R8.reuse ;  /* 0x000000085c5c7220 */ /* 0x080fe20000400000 */
[----:B------:R-:W-:Y:S01]  /*75e0*/  F2FP.SATFINITE.E5M2.F32.PACK_AB_MERGE_C R101, RZ, R101, RZ ;  /* 0x00000065ff65723e */ /* 0x000fe200048060ff */
[----:B------:R-:W-:Y:S01]  /*75f0*/  @!P6 STG.E.U8 desc[UR20][R14.64+0x31], R25 ;  /* 0x000031190e00e986 */ /* 0x000fe2000c101114 */
[----:B------:R-:W-:Y:S01]  /*7600*/  F2FP.SATFINITE.E5M2.F32.PACK_AB_MERGE_C R97, RZ, R97, RZ ;  /* 0x00000061ff61723e */ /* 0x000fe200048060ff */
[-C--:B------:R-:W-:Y:S01]  /*7610*/  FMUL R88, R88, R8.reuse ;  /* 0x0000000858587220 */ /* 0x080fe20000400000 */
[-C--:B------:R-:W-:Y:S01]  /*7620*/  FMUL R95, R95, R8.reuse ;  /* 0x000000085f5f7220 */ /* 0x080fe20000400000 */
[----:B------:R-:W-:Y:S01]  /*7630*/  @!P0 STG.E.U8 desc[UR20][R16.64+0x39], R27 ;  /* 0x0000391b10008986 */ /* 0x000fe2000c101114 */
[----:B------:R-:W-:Y:S01]  /*7640*/  ISETP.GE.AND P0, PT, R34, 0x81, PT ;  /* 0x000000812200780c */ /* 0x000fe20003f06270 */
[----:B------:R-:W-:Y:S01]  /*7650*/  FMUL R93, R93, R8 ;  /* 0x000000085d5d7220 */ /* 0x000fe20000400000 */
[----:B0-----:R-:W-:Y:S01]  /*7660*/  F2FP.SATFINITE.E5M2.F32.PACK_AB_MERGE_C R7, RZ, R112, RZ ;  /* 0x00000070ff07723e */ /* 0x001fe200048060ff */
[----:B------:R0:W-:Y:S01]  /*7670*/  @!P1 STG.E.U8 desc[UR20][R16.64+0x38], R119 ;  /* 0x0000387710009986 */ /* 0x0001e2000c101114 */
[C---:B------:R-:W-:Y:S01]  /*7680*/  ISETP.LT.OR P6, PT, R33.reuse, 0x1, !P0 ;  /* 0x000000012100780c */ /* 0x040fe200047c1670 */
[-C--:B------:R-:W-:Y:S01]  /*7690*/  FMUL R90, R90, R8.reuse ;  /* 0x000000085a5a7220 */ /* 0x080fe20000400000 */
[----:B------:R-:W-:Y:S01]  /*76a0*/  ISETP.LT.OR P5, PT, R33, 0x2, !P0 ;  /* 0x000000022100780c */ /* 0x000fe200047a1670 */
[----:B------:R-:W-:Y:S01]  /*76b0*/  @!P4 STG.E.U8 desc[UR20][R14.64+0x38], R117 ;  /* 0x000038750e00c986 */ /* 0x000fe2000c101114 */
[----:B------:R-:W-:Y:S01]  /*76c0*/  ISETP.GE.AND P1, PT, R34, 0x89, PT ;  /* 0x000000892200780c */ /* 0x000fe20003f26270 */
[-C--:B------:R-:W-:Y:S01]  /*76d0*/  FMUL R23, R23, R8.reuse ;  /* 0x0000000817177220 */ /* 0x080fe20000400000 */
[----:B------:R-:W-:Y:S01]  /*76e0*/  F2FP.SATFINITE.E5M2.F32.PACK_AB_MERGE_C R99, RZ, R99, RZ ;  /* 0x00000063ff63723e */ /* 0x000fe200048060ff */
[----:B------:R1:W-:Y:S01]  /*76f0*/  @!P2 STG.E.U8 desc[UR20][R14.64+0x39], R7 ;  /* 0x000039070e00a986 */ /* 0x0003e2000c101114 */
[----:B------:R-:W-:Y:S01]  /*7700*/  ISETP.LT.OR P4, PT, R33, 0x1, !P1 ;  /* 0x000000012100780c */ /* 0x000fe20004f81670 */
[-C--:B------:R-:W-:Y:S01]  /*7710*/  FMUL R91, R91, R8.reuse ;  /* 0x000000085b5b7220 */ /* 0x080fe20000400000 */
[----:B------:R-:W-:Y:S01]  /*7720*/  ISETP.LT.OR P2, PT, R33, 0xa, !P0 ;  /* 0x0000000a2100780c */ /* 0x000fe20004741670 */
[----:B------:R-:W-:Y:S01]  /*7730*/  FMUL R89, R89, R8 ;  /* 0x0000000859597220 */ /* 0x000fe20000400000 */
[----:B0-----:R-:W-:Y:S01]  /*7740*/  F2FP.SATFINITE.E5M2.F32.PACK_AB_MERGE_C R17, RZ, R110, RZ ;  /* 0x0000006eff11723e */ /* 0x001fe200048060ff */
[----:B------:R-:W-:Y:S01]  /*7750*/  @!P6 STG.E.U8 desc[UR20][R12.64], R115 ;  /* 0x000000730c00e986 */ /* 0x000fe2000c101114 */
[C---:B------:R-:W-:Y:S01]  /*7760*/  ISETP.LT.OR P6, PT, R33.reuse, 0x2, !P1 ;  /* 0x000000022100780c */ /* 0x040fe20004fc1670 */
[-C--:B------:R-:W-:Y:S01]  /*7770*/  FMUL R22, R22, R8.reuse ;  /* 0x0000000816167220 */ /* 0x080fe20000400000 */
[----:B------:R-:W-:Y:S01]  /*7780*/  F2FP.SATFINITE.E5M2.F32.PACK_AB_MERGE_C R95, RZ, R95, RZ ;  /* 0x0000005fff5f723e */ /* 0x000fe200048060ff */
[----:B------:R-:W-:Y:S01]  /*7790*/  @!P5 STG.E.U8 desc[UR20][R12.64+0x1], R17 ;  /* 0x000001110c00d986 */ /* 0x000fe2000c101114 */
[----:B------:R-:W-:Y:S01]  /*77a0*/  ISETP.LT.OR P5, PT, R33, 0x9, !P0 ;  /* 0x000000092100780c */ /* 0x000fe200047a1670 */
[----:B------:R-:W-:Y:S01]  /*77b0*/  FMUL R19, R19, R8 ;  /* 0x0000000813137220 */ /* 0x000fe20000400000 */
[----:B-1----:R-:W-:Y:S01]  /*77c0*/  F2FP.SATFINITE.E5M2.F32.PACK_AB_MERGE_C R7, RZ, R108, RZ ;  /* 0x0000006cff07723e */ /* 0x002fe200048060ff */
[----:B------:R-:W-:Y:S01]  /*77d0*/  @!P4 STG.E.U8 desc[UR20][R10.64], R113 ;  /* 0x000000710a00c986 */ /* 0x000fe2000c101114 */
[----:B------:R-:W-:Y:S01]  /*77e0*/  F2FP.SATFINITE.E5M2.F32.PACK_AB_MERGE_C R15, RZ, R106, RZ ;  /* 0x0000006aff0f723e */ /* 0x000fe200048060ff */
[-C--:B------:R-:W-:Y:S01]  /*77f0*/  FMUL R18, R18, R8.reuse ;  /* 0x0000000812127220 */ /* 0x080fe20000400000 */
[----:B------:R-:W-:Y:S01]  /*7800*/  ISETP.LT.OR P4, PT, R33, 0x9, !P1 ;  /* 0x000000092100780c */ /* 0x000fe20004f81670 */
[-C--:B------:R-:W-:Y:S01]  /*7810*/  FMUL R21, R21, R8.reuse ;  /* 0x0000000815157220 */ /* 0x080fe20000400000 */
[----:B------:R-:W-:Y:S01]  /*7820*/  F2FP.SATFINITE.E5M2.F32.PACK_AB_MERGE_C R93, RZ, R93, RZ ;  /* 0x0000005dff5d723e */ /* 0x000fe200048060ff */
[----:B------:R0:W-:Y:S01]  /*7830*/  @!P6 STG.E.U8 desc[UR20][R10.64+0x1], R7 ;  /* 0x000001070a00e986 */ /* 0x0001e2000c101114 */
[C---:B------:R-:W-:Y:S01]  /*7840*/  ISETP.LT.OR P6, PT, R33.reuse, 0xa, !P1 ;  /* 0x0000000a2100780c */ /* 0x040fe20004fc1670 */
[----:B------:R-:W-:Y:S01]  /*7850*/  FMUL R20, R20, R8 ;  /* 0x0000000814147220 */ /* 0x000fe20000400000 */
[----:B------:R-:W-:Y:S01]  /*7860*/  F2FP.SATFINITE.E5M2.F32.PACK_AB_MERGE_C R23, RZ, R23, RZ ;  /* 0x00000017ff17723e */ /* 0x000fe200048060ff */
[----:B------:R1:W-:Y:S01]  /*7870*/  @!P2 STG.E.U8 desc[UR20][R12.64+0x9], R15 ;  /* 0x0000090f0c00a986 */ /* 0x0003e2000c101114 */
[----:B------:R-:W-:-:S02]  /*7880*/  ISETP.LT.OR P2, PT, R33, 0x12, !P0 ;  /* 0x000000122100780c */ /* 0x000fc40004741670 */
[----:B------:R-:W-:Y:S01]  /*7890*/  F2FP.SATFINITE.E5M2.F32.PACK_AB_MERGE_C R91, RZ, R91, RZ ;  /* 0x0000005bff5b723e */ /* 0x000fe200048060ff */
[----:B------:R-:W-:Y:S01]  /*78a0*/  @!P5 STG.E.U8 desc[UR20][R12.64+0x8], R109 ;  /* 0x0000086d0c00d986 */ /* 0x000fe2000c101114 */
[C---:B------:R-:W-:Y:S02]  /*78b0*/  ISETP.LT.OR P5, PT, R33.reuse, 0x11, !P0 ;  /* 0x000000112100780c */ /* 0x040fe400047a1670 */
[----:B------:R-:W-:Y:S01]  /*78c0*/  F2FP.SATFINITE.E5M2.F32.PACK_AB_MERGE_C R89, RZ, R89, RZ ;  /* 0x00000059ff59723e */ /* 0x000fe200048060ff */
[----:B------:R-:W-:Y:S01]  /*78d0*/  @!P4 STG.E.U8 desc[UR20][R10.64+0x8], R111 ;  /* 0x0000086f0a00c986 */ /* 0x000fe2000c101114 */
[----:B0-----:R-:W-:Y:S02]  /*78e0*/  F2FP.SATFINITE.E5M2.F32.PACK_AB_MERGE_C R7, RZ, R104, RZ ;  /* 0x00000068ff07723e */ /* 0x001fe400048060ff */
[C---:B------:R-:W-:Y:S02]  /*78f0*/  ISETP.LT.OR P4, PT, R33.reuse, 0x11, !P1 ;  /* 0x000000112100780c */ /* 0x040fe40004f81670 */
[----:B-1----:R-:W-:Y:S01]  /*7900*/  F2FP.SATFINITE.E5M2.F32.PACK_AB_MERGE_C R15, RZ, R100, RZ ;  /* 0x00000064ff0f723e */ /* 0x002fe200048060ff */
[----:B------:R0:W-:Y:S01]  /*7910*/  @!P6 STG.E.U8 desc[UR20][R10.64+0x9], R7 ;  /* 0x000009070a00e986 */ /* 0x0001e2000c101114 */
[----:B------:R-:W-:-:S02]  /*7920*/  ISETP.LT.OR P6, PT, R33, 0x12, !P1 ;  /* 0x000000122100780c */ /* 0x000fc40004fc1670 */
[----:B------:R-:W-:Y:S01]  /*7930*/  F2FP.SATFINITE.E5M2.F32.PACK_AB_MERGE_C R19, RZ, R19, RZ ;  /* 0x00000013ff13723e */ /* 0x000fe200048060ff */
[----:B------:R1:W-:Y:S01]  /*7940*/  @!P2 STG.E.U8 desc[UR20][R12.64+0x11], R15 ;  /* 0x0000110f0c00a986 */ /* 0x0003e2000c101114 */
[C---:B------:R-:W-:Y:S02]  /*7950*/  ISETP.LT.OR P2, PT, R33.reuse, 0x1a, !P0 ;  /* 0x0000001a2100780c */ /* 0x040fe40004741670 */
[----:B------:R-:W-:Y:S01]  /*7960*/  F2FP.SATFINITE.E5M2.F32.PACK_AB_MERGE_C R21, RZ, R21, RZ ;  /* 0x00000015ff15723e */ /* 0x000fe200048060ff */
[----:B------:R-:W-:Y:S01]  /*7970*/  @!P5 STG.E.U8 desc[UR20][R12.64+0x10], R107 ;  /* 0x0000106b0c00d986 */ /* 0x000fe2000c101114 */
[----:B------:R-:W-:Y:S02]  /*7980*/  ISETP.LT.OR P5, PT, R33, 0x19, !P0 ;  /* 0x000000192100780c */ /* 0x000fe400047a1670 */
[----:B------:R-:W-:Y:S01]  /*7990*/  F2FP.SATFINITE.E5M2.F32.PACK_AB_MERGE_C R17, RZ, R20, RZ ;  /* 0x00000014ff11723e */ /* 0x000fe200048060ff */
[----:B------:R-:W-:Y:S01]  /*79a0*/  @!P4 STG.E.U8 desc[UR20][R10.64+0x10], R105 ;  /* 0x000010690a00c986 */ /* 0x000fe2000c101114 */
[----:B0-----:R-:W-:-:S02]  /*79b0*/  F2FP.SATFINITE.E5M2.F32.PACK_AB_MERGE_C R7, RZ, R102, RZ ;  /* 0x00000066ff07723e */ /* 0x001fc400048060ff */
[C---:B------:R-:W-:Y:S02]  /*79c0*/  ISETP.LT.OR P4, PT, R33.reuse, 0x19, !P1 ;  /* 0x000000192100780c */ /* 0x040fe40004f81670 */
[----:B-1----:R-:W-:Y:S01]  /*79d0*/  F2FP.SATFINITE.E5M2.F32.PACK_AB_MERGE_C R15, RZ, R98, RZ ;  /* 0x00000062ff0f723e */ /* 0x002fe200048060ff */
[----:B------:R0:W-:Y:S01]  /*79e0*/  @!P6 STG.E.U8 desc[UR20][R10.64+0x11], R7 ;  /* 0x000011070a00e986 */ /* 0x0001e2000c101114 */
[----:B------:R-:W-:-:S03]  /*79f0*/  ISETP.LT.OR P6, PT, R33, 0x1a, !P1 ;  /* 0x0000001a2100780c */ /* 0x000fc60004fc1670 */
[----:B------:R1:W-:Y:S01]  /*7a00*/  @!P2 STG.E.U8 desc[UR20][R12.64+0x19], R15 ;  /* 0x0000190f0c00a986 */ /* 0x0003e2000c101114 */
[----:B------:R-:W-:-:S03]  /*7a10*/  ISETP.LT.OR P2, PT, R33, 0x22, !P0 ;  /* 0x000000222100780c */ /* 0x000fc60004741670 */
[----:B------:R-:W-:Y:S01]  /*7a20*/  @!P5 STG.E.U8 desc[UR20][R12.64+0x18], R103 ;  /* 0x000018670c00d986 */ /* 0x000fe2000c101114 */
[C---:B------:R-:W-:Y:S02]  /*7a30*/  ISETP.LT.OR P5, PT, R33.reuse, 0x21, !P0 ;  /* 0x000000212100780c */ /* 0x040fe400047a1670 */
[----:B0-----:R-:W-:Y:S01]  /*7a40*/  F2FP.SATFINITE.E5M2.F32.PACK_AB_MERGE_C R7, RZ, R96, RZ ;  /* 0x00000060ff07723e */ /* 0x001fe200048060ff */
[----:B------:R-:W-:Y:S01]  /*7a50*/  @!P4 STG.E.U8 desc[UR20][R10.64+0x18], R101 ;  /* 0x000018650a00c986 */ /* 0x000fe2000c101114 */
        /* <DEDUP_REMOVED lines=25> */
[C---:B------:R-:W-:Y:S02]  /*7bf0*/  ISETP.LT.OR P2, PT, R33.reuse, 0x39, !P0 ;  /* 0x000000392100780c */ /* 0x040fe40004741670 */
[C---:B------:R-:W-:Y:S01]  /*7c00*/  ISETP.LT.OR P0, PT, R33.reuse, 0x3a, !P0 ;  /* 0x0000003a2100780c */ /* 0x040fe20004701670 */
[----:B------:R1:W-:Y:S01]  /*7c10*/  @!P5 STG.E.U8 desc[UR20][R12.64+0x30], R91 ;  /* 0x0000305b0c00d986 */ /* 0x0003e2000c101114 */
[C---:B------:R-:W-:Y:S02]  /*7c20*/  ISETP.LT.OR P5, PT, R33.reuse, 0x39, !P1 ;  /* 0x000000392100780c */ /* 0x040fe40004fa1670 */
[----:B------:R-:W-:Y:S01]  /*7c30*/  ISETP.LT.OR P1, PT, R33, 0x3a, !P1 ;  /* 0x0000003a2100780c */ /* 0x000fe20004f21670 */
[----:B------:R1:W-:Y:S01]  /*7c40*/  @!P4 STG.E.U8 desc[UR20][R10.64+0x30], R89 ;  /* 0x000030590a00c986 */ /* 0x0003e2000c101114 */
[----:B0-----:R-:W-:-:S05]  /*7c50*/  F2FP.SATFINITE.E5M2.F32.PACK_AB_MERGE_C R7, RZ, R22, RZ ;  /* 0x00000016ff07723e */ /* 0x001fca00048060ff */
[----:B------:R1:W-:Y:S04]  /*7c60*/  @!P6 STG.E.U8 desc[UR20][R10.64+0x31], R7 ;  /* 0x000031070a00e986 */ /* 0x0003e8000c101114 */
[----:B------:R1:W-:Y:S04]  /*7c70*/  @!P2 STG.E.U8 desc[UR20][R12.64+0x38], R19 ;  /* 0x000038130c00a986 */ /* 0x0003e8000c101114 */
[----:B------:R1:W-:Y:S04]  /*7c80*/  @!P0 STG.E.U8 desc[UR20][R12.64+0x39], R15 ;  /* 0x0000390f0c008986 */ /* 0x0003e8000c101114 */
[----:B------:R1:W-:Y:S04]  /*7c90*/  @!P5 STG.E.U8 desc[UR20][R10.64+0x38], R21 ;  /* 0x000038150a00d986 */ /* 0x0003e8000c101114 */
[----:B------:R1:W-:Y:S02]  /*7ca0*/  @!P1 STG.E.U8 desc[UR20][R10.64+0x39], R17 ;  /* 0x000039110a009986 */ /* 0x0003e4000c101114 */
.L_x_167:
[----:B------:R-:W-:Y:S05]  /*7cb0*/  BSYNC B0 ;  /* 0x0000000000007941 */ /* 0x000fea0003800000 */
.L_x_37:
[----:B------:R-:W-:Y:S01]  /*7cc0*/  ULDC UR6, c[0x0][0xc] ;  /* 0x0000030000067ab9 */ /* 0x000fe20000000800 */
[----:B------:R-:W-:Y:S01]  /*7cd0*/  ULDC UR7, c[0x0][0x10] ;  /* 0x0000040000077ab9 */ /* 0x000fe20000000800 */
[----:B01---5:R-:W0:Y:S01]  /*7ce0*/  LDC R7, c[0x0][0x14] ;  /* 0x00000500ff077b82 */ /* 0x023e220000000800 */
[----:B------:R-:W-:Y:S01]  /*7cf0*/  UIMAD.WIDE.U32 UR6, UR6, UR7, URZ ;  /* 0x00000007060672a5 */ /* 0x000fe2000f8e003f */
[----:B------:R-:W-:Y:S01]  /*7d00*/  PRMT R10, RZ, 0x7610, R10 ;  /* 0x00007610ff0a7816 */ /* 0x000fe2000000000a */
[----:B------:R-:W-:-:S04]  /*7d10*/  IMAD.MOV.U32 R11, RZ, RZ, -0x1 ;  /* 0xffffffffff0b7424 */ /* 0x000fc800078e00ff */
[----:B0-----:R-:W-:-:S04]  /*7d20*/  IMAD.WIDE.U32 R2, R7, UR6, R2 ;  /* 0x0000000607027c25 */ /* 0x001fc8000f8e0002 */
[----:B------:R-:W-:Y:S01]  /*7d30*/  IMAD R7, R7, UR7, RZ ;  /* 0x0000000707077c24 */ /* 0x000fe2000f8e02ff */
[----:B------:R-:W-:Y:S02]  /*7d40*/  ULDC.64 UR6, c[0x0][0x650] ;  /* 0x0001940000067ab9 */ /* 0x000fe40000000a00 */
[----:B------:R-:W-:Y:S01]  /*7d50*/  ISETP.GE.U32.AND P0, PT, R2, UR6, PT ;  /* 0x0000000602007c0c */ /* 0x000fe2000bf06070 */
[----:B------:R-:W-:Y:S02]  /*7d60*/  IMAD.IADD R3, R3, 0x1, R7 ;  /* 0x0000000103037824 */ /* 0x000fe400078e0207 */
[----:B------:R-:W-:-:S03]  /*7d70*/  IMAD.MOV.U32 R7, RZ, RZ, -0x1 ;  /* 0xffffffffff077424 */ /* 0x000fc600078e00ff */
[----:B------:R-:W-:-:S13]  /*7d80*/  ISETP.GE.U32.AND.EX P0, PT, R3, UR7, PT, P0 ;  /* 0x0000000703007c0c */ /* 0x000fda000bf06100 */
[----:B------:R-:W-:Y:S05]  /*7d90*/  @P0 BRA `(.L_x_168) ;  /* 0x0000000400600947 */ /* 0x000fea0003800000 */
[----:B------:R-:W0:Y:S01]  /*7da0*/  S2R R22, SR_CTAID.X ;  /* 0x0000000000167919 */ /* 0x000e220000002500 */
[----:B------:R-:W1:Y:S01]  /*7db0*/  LDC.64 R16, c[0x0][0x628] ;  /* 0x00018a00ff107b82 */ /* 0x000e620000000a00 */
[----:B------:R-:W-:Y:S01]  /*7dc0*/  ULDC UR6, c[0x0][0x150] ;  /* 0x0000540000067ab9 */ /* 0x000fe20000000800 */
[----:B--234-:R-:W-:Y:S01]  /*7dd0*/  IMAD.MOV.U32 R14, RZ, RZ, R2 ;  /* 0x000000ffff0e7224 */ /* 0x01cfe200078e0002 */
[----:B------:R-:W2:Y:S01]  /*7de0*/  S2R R24, SR_CTAID.Y ;  /* 0x0000000000187919 */ /* 0x000ea20000002600 */
[----:B------:R-:W-:-:S04]  /*7df0*/  IMAD.MOV.U32 R15, RZ, RZ, R3 ;  /* 0x000000ffff0f7224 */ /* 0x000fc800078e0003 */
[----:B------:R-:W3:Y:S08]  /*7e00*/  LDC R25, c[0x0][0x144] ;  /* 0x00005100ff197b82 */ /* 0x000ef00000000800 */
[----:B------:R-:W4:Y:S08]  /*7e10*/  LDC R18, c[0x0][0x630] ;  /* 0x00018c00ff127b82 */ /* 0x000f300000000800 */
[----:B------:R-:W2:Y:S01]  /*7e20*/  LDC.64 R20, c[0x0][0x620] ;  /* 0x00018800ff147b82 */ /* 0x000ea20000000a00 */
[----:B-1----:R-:W-:-:S04]  /*7e30*/  ISETP.NE.U32.AND P0, PT, R16, RZ, PT ;  /* 0x000000ff1000720c */ /* 0x002fc80003f05070 */
[----:B------:R-:W-:Y:S02]  /*7e40*/  ISETP.NE.AND.EX P0, PT, R17, RZ, PT, P0 ;  /* 0x000000ff1100720c */ /* 0x000fe40003f05300 */
[----:B0-----:R-:W-:-:S05]  /*7e50*/  I2FP.F32.U32 R7, R22 ;  /* 0x0000001600077245 */ /* 0x001fca0000201000 */
[----:B------:R-:W-:-:S04]  /*7e60*/  FMUL R7, R7, UR6 ;  /* 0x0000000607077c20 */ /* 0x000fc80008400000 */
[----:B------:R0:W1:Y:S02]  /*7e70*/  F2I.U32.TRUNC.NTZ R23, R7 ;  /* 0x0000000700177305 */ /* 0x000064000020f000 */
[----:B---34-:R-:W-:Y:S05]  /*7e80*/  @!P0 BRA `(.L_x_169) ;  /* 0x0000000000288947 */ /* 0x018fea0003800000 */
[----:B0-----:R-:W0:Y:S02]  /*7e90*/  LDC R7, c[0x0][0x634] ;  /* 0x00018d00ff077b82 */ /* 0x001e240000000800 */
        /* <DEDUP_REMOVED lines=9> */
.L_x_169:
[-CC-:B------:R-:W-:Y:S01]  /*7f30*/  SHF.R.U64 R19, R14, R18.reuse, R15.reuse ;  /* 0x000000120e137219 */ /* 0x180fe2000000120f */
[----:B------:R-:W3:Y:S01]  /*7f40*/  LDC.64 R30, c[0x0][0x640] ;  /* 0x00019000ff1e7b82 */ /* 0x000ee20000000a00 */
[----:B0-----:R-:W-:Y:S01]  /*7f50*/  SHF.R.U32.HI R7, RZ, R18, R15 ;  /* 0x00000012ff077219 */ /* 0x001fe2000001160f */
[----:B-1----:R-:W-:Y:S01]  /*7f60*/  IMAD.MOV R23, RZ, RZ, -R23 ;  /* 0x000000ffff177224 */ /* 0x002fe200078e0a17 */
[----:B------:R-:W-:Y:S01]  /*7f70*/  IADD3 R13, P0, RZ, -R19, RZ ;  /* 0x80000013ff0d7210 */ /* 0x000fe20007f1e0ff */
[----:B------:R-:W-:Y:S02]  /*7f80*/  ULDC UR6, c[0x0][0x154] ;  /* 0x0000550000067ab9 */ /* 0x000fe40000000800 */
[----:B------:R-:W-:Y:S02]  /*7f90*/  IMAD R25, R25, R23, R22 ;  /* 0x0000001719197224 */ /* 0x000fe400078e0216 */
[----:B------:R-:W0:Y:S01]  /*7fa0*/  LDC R14, c[0x0][0x618] ;  /* 0x00018600ff0e7b82 */ /* 0x000e220000000800 */
[----:B------:R-:W-:-:S02]  /*7fb0*/  IMAD.X R7, RZ, RZ, ~R7, P0 ;  /* 0x000000ffff077224 */ /* 0x000fc400000e0e07 */
[----:B--2---:R-:W-:-:S04]  /*7fc0*/  IMAD.WIDE.U32 R10, R13, R20, R2 ;  /* 0x000000140d0a7225 */ /* 0x004fc800078e0002 */
[----:B------:R-:W-:Y:S01]  /*7fd0*/  IMAD R12, R7, R20, RZ ;  /* 0x00000014070c7224 */ /* 0x000fe200078e02ff */
[----:B------:R-:W1:Y:S03]  /*7fe0*/  LDC R26, c[0x0][0x608] ;  /* 0x00018200ff1a7b82 */ /* 0x000e660000000800 */
[----:B------:R-:W-:Y:S02]  /*7ff0*/  IMAD R7, R13, R21, R12 ;  /* 0x000000150d077224 */ /* 0x000fe400078e020c */
[----:B------:R-:W-:Y:S02]  /*8000*/  IMAD.MOV.U32 R13, RZ, RZ, 0x1 ;  /* 0x00000001ff0d7424 */ /* 0x000fe400078e00ff */
[----:B------:R-:W-:Y:S01]  /*8010*/  IMAD.IADD R7, R11, 0x1, R7 ;  /* 0x000000010b077824 */ /* 0x000fe200078e0207 */
[----:B------:R-:W2:Y:S01]  /*8020*/  LDC R28, c[0x0][0x658] ;  /* 0x00019600ff1c7b82 */ /* 0x000ea20000000800 */
[----:B------:R-:W-:-:S02]  /*8030*/  I2FP.F32.U32 R11, R24 ;  /* 0x00000018000b7245 */ /* 0x000fc40000201000 */
[----:B---3--:R-:W-:-:S03]  /*8040*/  ISETP.NE.U32.AND P0, PT, R30, RZ, PT ;  /* 0x000000ff1e00720c */ /* 0x008fc60003f05070 */
[----:B------:R-:W-:Y:S01]  /*8050*/  FMUL R12, R11, UR6 ;  /* 0x000000060b0c7c20 */ /* 0x000fe20008400000 */
[----:B------:R-:W-:Y:S01]  /*8060*/  ISETP.NE.AND.EX P0, PT, R31, RZ, PT, P0 ;  /* 0x000000ff1f00720c */ /* 0x000fe20003f05300 */
[----:B------:R-:W3:Y:S01]  /*8070*/  LDC R23, c[0x0][0x148] ;  /* 0x00005200ff177b82 */ /* 0x000ee20000000800 */
[-CC-:B0-----:R-:W-:Y:S01]  /*8080*/  SHF.R.U64 R18, R10, R14.reuse, R7.reuse ;  /* 0x0000000e0a127219 */ /* 0x181fe20000001207 */
[----:B------:R0:W4:Y:S01]  /*8090*/  F2I.U32.TRUNC.NTZ R20, R12 ;  /* 0x0000000c00147305 */ /* 0x000122000020f000 */
[----:B------:R-:W-:Y:S01]  /*80a0*/  SHF.R.U32.HI R7, RZ, R14, R7 ;  /* 0x0000000eff077219 */ /* 0x000fe20000011607 */
[----:B------:R-:W-:-:S04]  /*80b0*/  IMAD.MOV.U32 R11, RZ, RZ, -0x1 ;  /* 0xffffffffff0b7424 */ /* 0x000fc800078e00ff */
[----:B------:R-:W0:Y:S01]  /*80c0*/  LDC R22, c[0x0][0x600] ;  /* 0x00018000ff167b82 */ /* 0x000e220000000800 */
[-CC-:B-1----:R-:W-:Y:S02]  /*80d0*/  SHF.R.U64 R16, R18, R26.reuse, R7.reuse ;  /* 0x0000001a12107219 */ /* 0x182fe40000001207 */
[----:B------:R-:W-:-:S05]  /*80e0*/  SHF.R.U32.HI R7, RZ, R26, R7 ;  /* 0x0000001aff077219 */ /* 0x000fca0000011607 */
[----:B------:R-:W1:Y:S01]  /*80f0*/  LDC R29, c[0x0][0x648] ;  /* 0x00019200ff1d7b82 */ /* 0x000e620000000800 */
[-C--:B--2---:R-:W-:Y:S02]  /*8100*/  SHF.L.U32 R10, R11, R28.reuse, RZ ;  /* 0x0000001c0b0a7219 */ /* 0x084fe400000006ff */
[-CC-:B------:R-:W-:Y:S02]  /*8110*/  SHF.R.U64 R21, R16, R28.reuse, R7.reuse ;  /* 0x0000001c10157219 */ /* 0x180fe40000001207 */
[----:B------:R-:W-:Y:S02]  /*8120*/  SHF.R.U32.HI R11, RZ, R28, R7 ;  /* 0x0000001cff0b7219 */ /* 0x000fe40000011607 */
[----:B------:R-:W-:Y:S01]  /*8130*/  LOP3.LUT R27, RZ, R10, RZ, 0x33, !PT ;  /* 0x0000000aff1b7212 */ /* 0x000fe200078e33ff */
[----:B------:R-:W2:Y:S01]  /*8140*/  LDC R33, c[0x0][0x638] ;  /* 0x00018e00ff217b82 */ /* 0x000ea20000000800 */
[----:B------:R-:W-:Y:S01]  /*8150*/  SHF.L.U32 R28, R13, R28, RZ ;  /* 0x0000001c0d1c7219 */ /* 0x000fe200000006ff */
[----:B------:R-:W-:-:S06]  /*8160*/  IMAD.MOV.U32 R10, RZ, RZ, R21 ;  /* 0x000000ffff0a7224 */ /* 0x000fcc00078e0015 */
[----:B------:R-:W0:Y:S01]  /*8170*/  LDC R34, c[0x0][0x610] ;  /* 0x00018400ff227b82 */ /* 0x000e220000000800 */
[----:B----4-:R-:W-:Y:S05]  /*8180*/  @!P0 BRA `(.L_x_170) ;  /* 0x0000000000288947 */ /* 0x010fea0003800000 */
[----:B------:R-:W4:Y:S02]  /*8190*/  LDC R10, c[0x0][0x64c] ;  /* 0x00019300ff0a7b82 */ /* 0x000f240000000800 */
[----:B----4-:R-:W-:-:S05]  /*81a0*/  IADD3 R7, P0, R21, R10, RZ ;  /* 0x0000000a15077210 */ /* 0x010fca0007f1e0ff */
[----:B------:R-:W-:-:S04]  /*81b0*/  IMAD.X R17, RZ, RZ, R11, P0 ;  /* 0x000000ffff117224 */ /* 0x000fc800000e060b */
[----:B------:R-:W-:-:S04]  /*81c0*/  IMAD.WIDE.U32 R10, R17, R30, RZ ;  /* 0x0000001e110a7225 */ /* 0x000fc800078e00ff */
[----:B0-----:R-:W-:-:S04]  /*81d0*/  IMAD.WIDE.U32 R12, P0, R7, R31, R10 ;  /* 0x0000001f070c7225 */ /* 0x001fc8000780000a */
[----:B------:R-:W-:-:S04]  /*81e0*/  IMAD.WIDE.U32 R10, R7, R30, RZ ;  /* 0x0000001e070a7225 */ /* 0x000fc800078e00ff */
[----:B------:R-:W-:Y:S01]  /*81f0*/  IMAD.X R15, RZ, RZ, RZ, P0 ;  /* 0x000000ffff0f7224 */ /* 0x000fe200000e06ff */
[----:B------:R-:W-:Y:S01]  /*8200*/  IADD3 RZ, P0, R11, R12, RZ ;  /* 0x0000000c0bff7210 */ /* 0x000fe20007f1e0ff */
[----:B------:R-:W-:-:S04]  /*8210*/  IMAD.MOV.U32 R14, RZ, RZ, R13 ;  /* 0x000000ffff0e7224 */ /* 0x000fc800078e000d */
[----:B------:R-:W-:-:S08]  /*8220*/  IMAD.WIDE.U32.X R10, R17, R31, R14, P0 ;  /* 0x0000001f110a7225 */ /* 0x000fd000000e040e */
.L_x_170:
[----:B-1----:R-:W-:Y:S01]  /*8230*/  SHF.R.U64 R7, R10, R29, R11 ;  /* 0x0000001d0a077219 */ /* 0x002fe2000000120b */
[----:B0-----:R-:W-:Y:S01]  /*8240*/  VIADD R11, R22, 0xffffffff ;  /* 0xffffffff160b7836 */ /* 0x001fe20000000000 */
[----:B------:R-:W-:Y:S01]  /*8250*/  LOP3.LUT R32, R16, R27, RZ, 0xc0, !PT ;  /* 0x0000001b10207212 */ /* 0x000fe200078ec0ff */
[----:B------:R-:W-:Y:S02]  /*8260*/  IMAD.MOV R20, RZ, RZ, -R20 ;  /* 0x000000ffff147224 */ /* 0x000fe400078e0a14 */
[----:B------:R-:W-:Y:S01]  /*8270*/  IMAD.MOV R10, RZ, RZ, -R7 ;  /* 0x000000ffff0a7224 */ /* 0x000fe200078e0a07 */
[----:B------:R-:W-:Y:S01]  /*8280*/  LOP3.LUT R18, R18, R11, RZ, 0xc0, !PT ;  /* 0x0000000b12127212 */ /* 0x000fe200078ec0ff */
[----:B------:R-:W-:Y:S02]  /*8290*/  IMAD R32, R28, R7, R32 ;  /* 0x000000071c207224 */ /* 0x000fe400078e0220 */
[----:B---3--:R-:W-:Y:S02]  /*82a0*/  @P3 IMAD R25, R23, R20, R24 ;  /* 0x0000001417193224 */ /* 0x008fe400078e0218 */
[----:B--2---:R-:W-:-:S02]  /*82b0*/  IMAD R7, R10, R33, R21 ;  /* 0x000000210a077224 */ /* 0x004fc400078e0215 */
[----:B------:R-:W-:Y:S02]  /*82c0*/  IMAD R32, R32, R34, R25 ;  /* 0x0000002220207224 */ /* 0x000fe400078e0219 */
[----:B------:R-:W-:Y:S02]  /*82d0*/  IMAD R7, R7, R22, R18 ;  /* 0x0000001607077224 */ /* 0x000fe400078e0212 */
[----:B------:R-:W-:-:S03]  /*82e0*/  IMAD.MOV.U32 R10, RZ, RZ, 0x1 ;  /* 0x00000001ff0a7424 */ /* 0x000fc600078e00ff */
[----:B------:R-:W-:Y:S02]  /*82f0*/  SEL R11, R7, R32, !P3 ;  /* 0x00000020070b7207 */ /* 0x000fe40005800000 */
[----:B------:R-:W-:Y:S01]  /*8300*/  SEL R32, R32, R7, !P3 ;  /* 0x0000000720207207 */ /* 0x000fe20005800000 */
[----:B------:R-:W-:-:S07]  /*8310*/  IMAD.MOV.U32 R7, RZ, RZ, R19 ;  /* 0x000000ffff077224 */ /* 0x000fce00078e0013 */
.L_x_168:
[----:B------:R-:W-:Y:S01]  /*8320*/  LOP3.LUT P0, RZ, R10, 0xff, RZ, 0xc0, !PT ;  /* 0x000000ff0aff7812 */ /* 0x000fe2000780c0ff */
[----:B------:R-:W-:-:S12]  /*8330*/  IMAD.MOV.U32 R10, RZ, RZ, R32 ;  /* 0x000000ffff0a7224 */ /* 0x000fd800078e0020 */
[----:B------:R-:W-:Y:S05]  /*8340*/  @P0 BRA `(.L_x_171) ;  /* 0xffffff8c00a80947 */ /* 0x000fea000383ffff */
[----:B------:R-:W-:Y:S05]  /*8350*/  EXIT ;  /* 0x000000000000794d */ /* 0x000fea0003800000 */
.L_x_7:
[----:B0-----:R-:W-:Y:S01]  /*8360*/  ULDC.64 UR4, c[0x0][0x650] ;  /* 0x0001940000047ab9 */ /* 0x001fe20000000a00 */
        /* <DEDUP_REMOVED lines=25> */
.L_x_173:
[----:B------:R-:W0:Y:S01]  /*8500*/  LDC.64 R28, c[0x0][0x640] ;  /* 0x00019000ff1c7b82 */ /* 0x000e220000000a00 */
[-CC-:B------:R-:W-:Y:S01]  /*8510*/  SHF.R.U64 R21, R16, R6.reuse, R17.reuse ;  /* 0x0000000610157219 */ /* 0x180fe20000001211 */
[----:B------:R-:W-:Y:S01]  /*8520*/  IMAD.MOV.U32 R31, RZ, RZ, 0x1 ;  /* 0x00000001ff1f7424 */ /* 0x000fe200078e00ff */
[----:B------:R-:W-:Y:S02]  /*8530*/  SHF.R.U32.HI R5, RZ, R6, R17 ;  /* 0x00000006ff057219 */ /* 0x000fe40000011611 */
        /* <DEDUP_REMOVED lines=9> */
[----:B0-----:R-:W-:Y:S01]  /*85d0*/  ISETP.NE.U32.AND P0, PT, R28, RZ, PT ;  /* 0x000000ff1c00720c */ /* 0x001fe20003f05070 */
[----:B------:R-:W-:-:S03]  /*85e0*/  IMAD.MOV.U32 R11, RZ, RZ, -0x1 ;  /* 0xffffffffff0b7424 */ /* 0x000fc600078e00ff */
[----:B------:R-:W-:Y:S02]  /*85f0*/  ISETP.NE.AND.EX P0, PT, R29, RZ, PT, P0 ;  /* 0x000000ff1d00720c */ /* 0x000fe40003f05300 */
[----:B------:R-:W0:Y:S01]  /*8600*/  LDC R24, c[0x0][0x600] ;  /* 0x00018000ff187b82 */ /* 0x000e220000000800 */
[-CC-:B-1----:R-:W-:Y:S02]  /*8610*/  SHF.R.U64 R18, R10, R14.reuse, R5.reuse ;  /* 0x0000000e0a127219 */ /* 0x182fe40000001205 */
[----:B------:R-:W-:-:S05]  /*8620*/  SHF.R.U32.HI R5, RZ, R14, R5 ;  /* 0x0000000eff057219 */ /* 0x000fca0000011605 */
        /* <DEDUP_REMOVED lines=21> */
.L_x_174:
[----:B-1----:R-:W-:Y:S01]  /*8780*/  SHF.R.U64 R6, R10, R25, R11 ;  /* 0x000000190a067219 */ /* 0x002fe2000000120b */
[----:B0-----:R-:W-:Y:S01]  /*8790*/  VIADD R11, R24, 0xffffffff ;  /* 0xffffffff180b7836 */ /* 0x001fe20000000000 */
[----:B------:R-:W-:Y:S01]  /*87a0*/  SHF.L.U32 R9, R31, R26, RZ ;  /* 0x0000001a1f097219 */ /* 0x000fe200000006ff */
[----:B------:R-:W-:Y:S01]  /*87b0*/  @P3 IMAD R12, R13, R20, R8 ;  /* 0x000000140d0c3224 */ /* 0x000fe200078e0208 */
[----:B------:R-:W-:Y:S01]  /*87c0*/  LOP3.LUT R5, R22, R33, RZ, 0xc0, !PT ;  /* 0x0000002116057212 */ /* 0x000fe200078ec0ff */
[----:B------:R-:W-:Y:S01]  /*87d0*/  IMAD.MOV R10, RZ, RZ, -R6 ;  /* 0x000000ffff0a7224 */ /* 0x000fe200078e0a06 */
[----:B------:R-:W-:Y:S01]  /*87e0*/  LOP3.LUT R18, R18, R11, RZ, 0xc0, !PT ;  /* 0x0000000b12127212 */ /* 0x000fe200078ec0ff */
[----:B------:R-:W-:Y:S02]  /*87f0*/  IMAD.MOV.U32 R8, RZ, RZ, 0x1 ;  /* 0x00000001ff087424 */ /* 0x000fe400078e00ff */
[----:B------:R-:W-:Y:S02]  /*8800*/  IMAD R9, R9, R6, R5 ;  /* 0x0000000609097224 */ /* 0x000fe400078e0205 */
[----:B--2---:R-:W-:-:S02]  /*8810*/  IMAD R5, R10, R27, R23 ;  /* 0x0000001b0a057224 */ /* 0x004fc400078e0217 */
[----:B---3--:R-:W-:Y:S02]  /*8820*/  IMAD R6, R9, R30, R12 ;  /* 0x0000001e09067224 */ /* 0x008fe400078e020c */
[----:B------:R-:W-:Y:S01]  /*8830*/  IMAD R9, R5, R24, R18 ;  /* 0x0000001805097224 */ /* 0x000fe200078e0212 */
[----:B------:R-:W-:Y:S01]  /*8840*/  PRMT R5, R8, 0x7610, R5 ;  /* 0x0000761008057816 */ /* 0x000fe20000000005 */
[----:B------:R-:W-:-:S03]  /*8850*/  IMAD.MOV.U32 R16, RZ, RZ, R21 ;  /* 0x000000ffff107224 */ /* 0x000fc600078e0015 */
[----:B------:R-:W-:Y:S02]  /*8860*/  SEL R17, R9, R6, !P3 ;  /* 0x0000000609117207 */ /* 0x000fe40005800000 */
[----:B------:R-:W-:-:S07]  /*8870*/  SEL R6, R6, R9, !P3 ;  /* 0x0000000906067207 */ /* 0x000fce0005800000 */
.L_x_172:
[----:B------:R-:W-:-:S08]  /*8880*/  NOP ;  /* 0x0000000000007918 */ /* 0x000fd00000000000 */
[----:B------:R-:W0:-:S00]  /*8890*/  USETMAXREG.DEALLOC.CTAPOOL 0x28 ;  /* 0x00000028000079c8 */ /* 0x000e0000080e0500 */
[----:B0-----:R-:W-:-:S13]  /*88a0*/  ISETP.NE.AND P0, PT, R7, RZ, PT ;  /* 0x000000ff0700720c */ /* 0x001fda0003f05270 */
[----:B------:R-:W-:Y:S05]  /*88b0*/  @P0 EXIT ;  /* 0x000000000000094d */ /* 0x000fea0003800000 */
[----:B------:R-:W-:Y:S01]  /*88c0*/  LOP3.LUT P0, RZ, R5, 0xff, RZ, 0xc0, !PT ;  /* 0x000000ff05ff7812 */ /* 0x000fe2000780c0ff */
[----:B------:R-:W-:Y:S02]  /*88d0*/  IMAD.MOV.U32 R11, RZ, RZ, 0x1 ;  /* 0x00000001ff0b7424 */ /* 0x000fe400078e00ff */
[----:B------:R-:W-:-:S10]  /*88e0*/  IMAD.MOV.U32 R15, RZ, RZ, RZ ;  /* 0x000000ffff0f7224 */ /* 0x000fd400078e00ff */
[----:B------:R-:W-:Y:S05]  /*88f0*/  @!P0 BRA `(.L_x_175) ;  /* 0x0000000c00748947 */ /* 0x000fea0003800000 */
[----:B------:R-:W0:Y:S01]  /*8900*/  LDC R5, c[0x0][0x28c] ;  /* 0x0000a300ff057b82 */ /* 0x000e220000000800 */
[----:B------:R-:W-:Y:S01]  /*8910*/  ULDC UR5, c[0x0][0x658] ;  /* 0x0001960000057ab9 */ /* 0x000fe20000000800 */
[----:B------:R-:W-:Y:S01]  /*8920*/  UMOV UR11, 0xffffffff ;  /* 0xffffffff000b7882 */ /* 0x000fe20000000000 */
[----:B------:R-:W-:Y:S01]  /*8930*/  UMOV UR16, 0x1 ;  /* 0x0000000100107882 */ /* 0x000fe20000000000 */
[----:B------:R-:W-:Y:S01]  /*8940*/  USHF.L.U32 UR11, UR11, UR5, URZ ;  /* 0x000000050b0b7299 */ /* 0x000fe2000800063f */
[----:B------:R-:W-:Y:S01]  /*8950*/  BSSY B0, `(.L_x_175) ;  /* 0x00000d7000007945 */ /* 0x000fe20003800000 */
[----:B------:R-:W-:Y:S01]  /*8960*/  ULDC UR9, c[0x0][0xc] ;  /* 0x0000030000097ab9 */ /* 0x000fe20000000800 */
[----:B------:R-:W-:Y:S01]  /*8970*/  ULDC UR12, c[0x0][0x10] ;  /* 0x00000400000c7ab9 */ /* 0x000fe20000000800 */
[----:B------:R-:W1:Y:S01]  /*8980*/  S2UR UR8, SR_CgaCtaId ;  /* 0x00000000000879c3 */ /* 0x000e620000008800 */
[----:B------:R-:W-:Y:S01]  /*8990*/  ULOP3.LUT UR13, URZ, UR11, URZ, 0x33, !UPT ;  /* 0x0000000b3f0d7292 */ /* 0x000fe2000f8e333f */
[----:B------:R-:W-:Y:S01]  /*89a0*/  IMAD.MOV.U32 R13, RZ, RZ, 0x1 ;  /* 0x00000001ff0d7424 */ /* 0x000fe200078e00ff */
[----:B------:R-:W-:Y:S01]  /*89b0*/  LOP3.LUT R14, R4, 0x2, RZ, 0xfc, !PT ;  /* 0x00000002040e7812 */ /* 0x000fe200078efcff */
[----:B------:R-:W-:Y:S01]  /*89c0*/  IMAD.MOV.U32 R11, RZ, RZ, 0x1 ;  /* 0x00000001ff0b7424 */ /* 0x000fe200078e00ff */
[----:B------:R-:W-:Y:S01]  /*89d0*/  ULDC UR4, c[0x0][0x600] ;  /* 0x0001800000047ab9 */ /* 0x000fe20000000800 */
[----:B------:R-:W-:Y:S01]  /*89e0*/  IMAD.MOV.U32 R15, RZ, RZ, RZ ;  /* 0x000000ffff0f7224 */ /* 0x000fe200078e00ff */
[----:B------:R-:W-:Y:S01]  /*89f0*/  UMOV UR15, 0x5 ;  /* 0x00000005000f7882 */ /* 0x000fe20000000000 */
[----:B------:R-:W-:-:S02]  /*8a00*/  UIADD3 UR4, UR4, -0x1, URZ ;  /* 0xffffffff04047890 */ /* 0x000fc4000fffe03f */
[----:B------:R-:W-:Y:S01]  /*8a10*/  USHF.L.U32 UR5, UR16, UR5, URZ ;  /* 0x0000000510057299 */ /* 0x000fe2000800063f */
[----:B------:R-:W-:Y:S01]  /*8a20*/  ULDC.64 UR28, c[0x0][0x198] ;  /* 0x00006600001c7ab9 */ /* 0x000fe20000000a00 */
[----:B0-----:R-:W-:-:S05]  /*8a30*/  VIADD R5, R5, 0x7f ;  /* 0x0000007f05057836 */ /* 0x001fca0000000000 */
[----:B------:R-:W-:Y:S01]  /*8a40*/  SHF.R.S32.HI R8, RZ, 0x1f, R5 ;  /* 0x0000001fff087819 */ /* 0x000fe20000011405 */
[----:B-1----:R-:W-:-:S03]  /*8a50*/  ULOP3.LUT UR10, UR8, 0x1, URZ, 0xc0, !UPT ;  /* 0x00000001080a7892 */ /* 0x002fc6000f8ec03f */
[----:B------:R-:W-:Y:S01]  /*8a60*/  LEA.HI R8, R8, R5, RZ, 0x7 ;  /* 0x0000000508087211 */ /* 0x000fe200078f38ff */
[----:B------:R-:W-:Y:S02]  /*8a70*/  USHF.R.U32.HI UR27, URZ, 0x1, UR8 ;  /* 0x000000013f1b7899 */ /* 0x000fe40008011608 */
[----:B------:R-:W-:Y:S01]  /*8a80*/  USHF.L.U32 UR6, UR8, 0x5, URZ ;  /* 0x0000000508067899 */ /* 0x000fe2000800063f */
[----:B------:R-:W-:Y:S01]  /*8a90*/  SHF.R.S32.HI R10, RZ, 0x7, R8 ;  /* 0x00000007ff0a7819 */ /* 0x000fe20000011408 */
[----:B------:R-:W-:Y:S02]  /*8aa0*/  USHF.L.U32 UR7, UR8, 0xc, URZ ;  /* 0x0000000c08077899 */ /* 0x000fe4000800063f */
[----:B------:R-:W-:Y:S02]  /*8ab0*/  ULOP3.LUT UR8, UR8, 0xfffffffe, URZ, 0xc0, !UPT ;  /* 0xfffffffe08087892 */ /* 0x000fe4000f8ec03f */
[----:B------:R-:W-:Y:S01]  /*8ac0*/  UISETP.GT.U32.AND UP0, UPT, UR10, 0xffff, UPT ;  /* 0x0000ffff0a00788c */ /* 0x000fe2000bf04070 */
[----:B------:R-:W-:Y:S01]  /*8ad0*/  VIADD R5, R10, 0x1 ;  /* 0x000000010a057836 */ /* 0x000fe20000000000 */
[----:B------:R-:W-:-:S02]  /*8ae0*/  USHF.L.U32 UR14, UR16, UR8, URZ ;  /* 0x00000008100e7299 */ /* 0x000fc4000800063f */
[----:B------:R-:W-:Y:S02]  /*8af0*/  ULOP3.LUT UR11, UR8, 0x1, URZ, 0xfc, !UPT ;  /* 0x00000001080b7892 */ /* 0x000fe4000f8efc3f */
[----:B------:R-:W-:Y:S02]  /*8b00*/  UIMAD.WIDE.U32 UR8, UR9, UR12, URZ ;  /* 0x0000000c090872a5 */ /* 0x000fe4000f8e003f */
[----:B------:R-:W-:Y:S01]  /*8b10*/  USEL UR10, UR10, 0xffff, !UP0 ;  /* 0x0000ffff0a0a7887 */ /* 0x000fe2000c000000 */
[----:B------:R-:W-:Y:S01]  /*8b20*/  ULDC UR12, c[0x0][0x14] ;  /* 0x00000500000c7ab9 */ /* 0x000fe20000000800 */
[----:B------:R-:W-:Y:S02]  /*8b30*/  USHF.L.U32 UR11, UR16, UR11, URZ ;  /* 0x0000000b100b7299 */ /* 0x000fe4000800063f */
[----:B------:R-:W-:Y:S02]  /*8b40*/  UIMAD.WIDE.U32 UR24, UR8, UR12, URZ ;  /* 0x0000000c081872a5 */ /* 0x000fe4000f8e003f */
[----:B------:R-:W-:-:S02]  /*8b50*/  UIMAD UR21, UR9, UR12, URZ ;  /* 0x0000000c091572a4 */ /* 0x000fc4000f8e023f */
[----:B------:R-:W-:Y:S02]  /*8b60*/  ULOP3.LUT UR10, UR10, 0xffff, URZ, 0xc0, !UPT ;  /* 0x0000ffff0a0a7892 */ /* 0x000fe4000f8ec03f */
[----:B------:R-:W-:Y:S02]  /*8b70*/  ULOP3.LUT UR6, UR6, 0x20, URZ, 0xc0, !UPT ;  /* 0x0000002006067892 */ /* 0x000fe4000f8ec03f */
[----:B------:R-:W-:Y:S02]  /*8b80*/  ULOP3.LUT UR7, UR7, 0x1000, URZ, 0xc0, !UPT ;  /* 0x0000100007077892 */ /* 0x000fe4000f8ec03f */
[----:B------:R-:W-:Y:S02]  /*8b90*/  ULOP3.LUT UR14, UR14, UR11, URZ, 0xfc, !UPT ;  /* 0x0000000b0e0e7292 */ /* 0x000fe4000f8efc3f */
[----:B------:R-:W-:Y:S02]  /*8ba0*/  UIADD3 UR21, UR25, UR21, URZ ;  /* 0x0000001519157290 */ /* 0x000fe4000fffe03f */
[----:B------:R-:W-:-:S12]  /*8bb0*/  USHF.L.U32 UR15, UR15, UR10, URZ ;  /* 0x0000000a0f0f7299 */ /* 0x000fd8000800063f */
.L_x_186:
[----:B------:R-:W-:-:S03]  /*8bc0*/  UMOV UR8, 0xffffffff ;  /* 0xffffffff00087882 */ /* 0x000fc60000000000 */
[----:B------:R-:W-:Y:S05]  /*8bd0*/  BRA.DIV UR8, `(.L_x_176) ;  /* 0x0000000e08d07947 */ /* 0x000fea000b800000 */
[----:B------:R-:W-:-:S13]  /*8be0*/  ELECT P0, URZ, PT ;  /* 0x00000000003f782f */ /* 0x000fda0003800000 */
.L_x_198:
[----:B------:R-:W0:Y:S01]  /*8bf0*/  LDC R7, c[0x0][0x28c] ;  /* 0x0000a300ff077b82 */ /* 0x000e220000000800 */
[----:B------:R-:W-:Y:S01]  /*8c00*/  BSSY B1, `(.L_x_177) ;  /* 0x000003b000017945 */ /* 0x000fe20003800000 */
[----:B0-----:R-:W-:-:S13]  /*8c10*/  ISETP.LT.OR P0, PT, R7, 0x1, !P0 ;  /* 0x000000010700780c */ /* 0x001fda0004701670 */
[----:B------:R-:W-:Y:S05]  /*8c20*/  @P0 BRA `(.L_x_178) ;  /* 0x0000000000e00947 */ /* 0x000fea0003800000 */
[----:B------:R-:W-:Y:S01]  /*8c30*/  LEA R9, R6, UR27, 0x1 ;  /* 0x0000001b06097c11 */ /* 0x000fe2000f8e08ff */
[----:B------:R-:W-:Y:S01]  /*8c40*/  IMAD.MOV.U32 R21, RZ, RZ, RZ ;  /* 0x000000ffff157224 */ /* 0x000fe200078e00ff */
[----:B------:R-:W-:Y:S01]  /*8c50*/  LEA R17, R17, UR6, 0x6 ;  /* 0x0000000611117c11 */ /* 0x000fe2000f8e30ff */
[----:B------:R-:W-:Y:S02]  /*8c60*/  IMAD.MOV.U32 R6, RZ, RZ, R5 ;  /* 0x000000ffff067224 */ /* 0x000fe400078e0005 */
[----:B------:R-:W-:Y:S02]  /*8c70*/  IMAD.MOV.U32 R7, RZ, RZ, R11 ;  /* 0x000000ffff077224 */ /* 0x000fe400078e000b */
[----:B------:R-:W-:Y:S02]  /*8c80*/  IMAD.MOV.U32 R8, RZ, RZ, R15 ;  /* 0x000000ffff087224 */ /* 0x000fe400078e000f */
[----:B------:R-:W-:-:S07]  /*8c90*/  IMAD.SHL.U32 R18, R9, 0x80, RZ ;  /* 0x0000008009127824 */ /* 0x000fce00078e00ff */
.L_x_181:
[----:B------:R-:W0:Y:S01]  /*8ca0*/  S2R R12, SR_CgaCtaId ;  /* 0x00000000000c7919 */ /* 0x000e220000008800 */
[----:B------:R-:W-:Y:S02]  /*8cb0*/  MOV R9, 0x400 ;  /* 0x0000040000097802 */ /* 0x000fe40000000f00 */
[----:B------:R-:W-:Y:S02]  /*8cc0*/  LOP3.LUT P1, RZ, R0, 0x7f, RZ, 0xc0, !PT ;  /* 0x0000007f00ff7812 */ /* 0x000fe4000782c0ff */
[----:B0-----:R-:W-:Y:S02]  /*8cd0*/  LEA R19, R12, R9, 0x18 ;  /* 0x000000090c137211 */ /* 0x001fe400078ec0ff */
[----:B------:R-:W-:-:S09]  /*8ce0*/  SHF.L.U32 R9, R7, 0x1f, RZ ;  /* 0x0000001f07097819 */ /* 0x000fd200000006ff */
[----:B------:R-:W0:Y:S01]  /*8cf0*/  @!P1 LDC R12, c[0x0][0x500] ;  /* 0x00014000ff0c9b82 */ /* 0x000e220000000800 */
[----:B------:R-:W-:-:S04]  /*8d00*/  IMAD R20, R8, 0x8, R19 ;  /* 0x0000000808147824 */ /* 0x000fc800078e0213 */
[----:B------:R-:W1:Y:S02]  /*8d10*/  SYNCS.PHASECHK.TRANS64.TRYWAIT P0, [R20+URZ+0x28], R9 ;  /* 0x00002809140075a7 */ /* 0x000e64000800017f */
[----:B-1----:R-:W-:Y:S05]  /*8d20*/  @!P0 BRA `(.L_x_179) ;  /* 0x0000000c009c8947 */ /* 0x002fea0003800000 */
.L_x_199:
[----:B-1----:R-:W-:Y:S01]  /*8d30*/  PRMT R9, R14, 0x9910, RZ ;  /* 0x000099100e097816 */ /* 0x002fe200000000ff */
[----:B0-----:R0:W-:Y:S03]  /*8d40*/  @!P1 SYNCS.ARRIVE.TRANS64 RZ, [R20+URZ], R12 ;  /* 0x0000000c14ff99a7 */ /* 0x0011e6000800003f */
[----:B------:R-:W-:-:S13]  /*8d50*/  ISETP.NE.AND P0, PT, R9, 0x2, PT ;  /* 0x000000020900780c */ /* 0x000fda0003f05270 */
[----:B0-----:R-:W-:Y:S05]  /*8d60*/  @P0 BRA `(.L_x_180) ;  /* 0x0000000000040947 */ /* 0x001fea0003800000 */
[----:B------:R-:W-:Y:S01]  /*8d70*/  BPT.TRAP 0x1 ;  /* 0x000000040000795c */ /* 0x000fe20000300000 */
.L_x_180:
[----:B------:R-:W-:Y:S01]  /*8d80*/  LEA R9, R8, UR27, 0x1 ;  /* 0x0000001b08097c11 */ /* 0x000fe2000f8e08ff */
[----:B------:R-:W-:Y:S01]  /*8d90*/  VIADD R6, R6, 0xffffffff ;  /* 0xffffffff06067836 */ /* 0x000fe20000000000 */
[----:B------:R-:W-:Y:S01]  /*8da0*/  R2UR UR11, R8 ;  /* 0x00000000080b72ca */ /* 0x000fe200000e0000 */
[----:B------:R-:W-:Y:S01]  /*8db0*/  UIADD3 UR16, UP0, UR28, 0xf0, URZ ;  /* 0x000000f01c107890 */ /* 0x000fe2000ff1e03f */
[----:B------:R-:W-:Y:S01]  /*8dc0*/  R2UR UR22, R19 ;  /* 0x00000000131672ca */ /* 0x000fe200000e0000 */
[----:B------:R-:W-:Y:S01]  /*8dd0*/  IMAD.U32 R9, R9, 0x4000, R19 ;  /* 0x0000400009097824 */ /* 0x000fe200078e0013 */
[----:B------:R-:W-:Y:S01]  /*8de0*/  R2UR UR23, R18 ;  /* 0x00000000121772ca */ /* 0x000fe200000e0000 */
[----:B------:R-:W-:Y:S01]  /*8df0*/  UIADD3 UR32, UP1, UR28, 0x1f0, URZ ;  /* 0x000001f01c207890 */ /* 0x000fe2000ff3e03f */
[----:B------:R-:W-:Y:S01]  /*8e00*/  R2UR UR9, R20 ;  /* 0x00000000140972ca */ /* 0x000fe200000e0000 */
[----:B------:R-:W-:Y:S01]  /*8e10*/  UIADD3.X UR17, URZ, UR29, URZ, UP0, !UPT ;  /* 0x0000001d3f117290 */ /* 0x000fe200087fe43f */
[----:B------:R-:W-:Y:S01]  /*8e20*/  R2UR UR8, R9 ;  /* 0x00000000090872ca */ /* 0x000fe200000e0000 */
[----:B------:R-:W-:Y:S01]  /*8e30*/  UPRMT UR20, URZ, 0x5410, UR15 ;  /* 0x000054103f147896 */ /* 0x000fe2000800000f */
[----:B------:R-:W-:Y:S01]  /*8e40*/  R2UR UR10, R21 ;  /* 0x00000000150a72ca */ /* 0x000fe200000e0000 */
[----:B------:R-:W-:Y:S01]  /*8e50*/  VIADD R8, R8, 0x1 ;  /* 0x0000000108087836 */ /* 0x000fe20000000000 */
[----:B------:R-:W-:Y:S01]  /*8e60*/  R2UR UR12, R16 ;  /* 0x00000000100c72ca */ /* 0x000fe200000e0000 */
[----:B------:R-:W-:Y:S01]  /*8e70*/  ULEA UR11, UR11, UR7, 0xd ;  /* 0x000000070b0b7291 */ /* 0x000fe2000f8e683f */
[----:B------:R-:W-:Y:S01]  /*8e80*/  R2UR UR26, R17 ;  /* 0x00000000111a72ca */ /* 0x000fe200000e0000 */
[----:B------:R-:W-:Y:S01]  /*8e90*/  UPRMT UR30, URZ, 0x5410, UR14 ;  /* 0x000054103f1e7896 */ /* 0x000fe2000800000e */
[----:B------:R-:W-:Y:S01]  /*8ea0*/  ISETP.GT.AND P1, PT, R6, 0x1, PT ;  /* 0x000000010600780c */ /* 0x000fe20003f24270 */
[----:B------:R-:W-:Y:S01]  /*8eb0*/  UIADD3 UR22, UR22, 0x28100, UR11 ;  /* 0x0002810016167890 */ /* 0x000fe2000fffe00b */
[----:B------:R-:W-:Y:S01]  /*8ec0*/  ISETP.NE.AND P0, PT, R8, 0x5, PT ;  /* 0x000000050800780c */ /* 0x000fe20003f05270 */
[----:B------:R-:W-:Y:S01]  /*8ed0*/  UIADD3.X UR33, URZ, UR29, URZ, UP1, !UPT ;  /* 0x0000001d3f217290 */ /* 0x000fe20008ffe43f */
[----:B------:R-:W-:Y:S01]  /*8ee0*/  VIADD R21, R21, 0x80 ;  /* 0x0000008015157836 */ /* 0x000fe20000000000 */
[----:B------:R-:W-:Y:S01]  /*8ef0*/  UIADD3 UR8, UR8, 0x100, URZ ;  /* 0x0000010008087890 */ /* 0x000fe2000fffe03f */
[----:B------:R-:W-:Y:S01]  /*8f00*/  SEL R12, RZ, 0x1, P0 ;  /* 0x00000001ff0c7807 */ /* 0x000fe20000000000 */
[----:B------:R-:W-:Y:S01]  /*8f10*/  UMOV UR18, 0x0 ;  /* 0x0000000000127882 */ /* 0x000fe20000000000 */
[----:B------:R-:W-:Y:S01]  /*8f20*/  UMOV UR19, 0x10000000 ;  /* 0x1000000000137882 */ /* 0x000fe20000000000 */
[----:B------:R-:W-:Y:S01]  /*8f30*/  UMOV UR11, UR23 ;  /* 0x00000017000b7c82 */ /* 0x000fe20008000000 */
[----:B------:R-:W-:-:S02]  /*8f40*/  LOP3.LUT R7, R7, R12, RZ, 0x3c, !PT ;  /* 0x0000000c07077212 */ /* 0x000fc400078e3cff */
[----:B------:R-:W-:Y:S02]  /*8f50*/  SEL R8, R8, RZ, P0 ;  /* 0x000000ff08087207 */ /* 0x000fe40000000000 */
[----:B------:R0:W-:Y:S02]  /*8f60*/  UTMALDG.3D.MULTICAST [UR8], [UR16], UR20, desc[UR18] ;  /* 0x00001208100073b4 */ /* 0x0001e40008011814 */
[----:B0-----:R-:W-:Y:S01]  /*8f70*/  UMOV UR8, UR22 ;  /* 0x0000001600087c82 */ /* 0x001fe20008000000 */
[----:B------:R-:W-:Y:S02]  /*8f80*/  UMOV UR11, UR26 ;  /* 0x0000001a000b7c82 */ /* 0x000fe40008000000 */
[----:B------:R0:W-:Y:S02]  /*8f90*/  UTMALDG.3D.MULTICAST [UR8], [UR32], UR30, desc[UR18] ;  /* 0x00001208200073b4 */ /* 0x0001e4000801181e */
[----:B0-----:R-:W-:Y:S05]  /*8fa0*/  @P1 BRA `(.L_x_181) ;  /* 0xfffffffc003c1947 */ /* 0x001fea000383ffff */
.L_x_178:
[----:B------:R-:W-:Y:S05]  /*8fb0*/  BSYNC B1 ;  /* 0x0000000000017941 */ /* 0x000fea0003800000 */
.L_x_177:
[----:B------:R-:W-:Y:S01]  /*8fc0*/  LOP3.LUT P1, RZ, R13, 0xff, RZ, 0xc0, !PT ;  /* 0x000000ff0dff7812 */ /* 0x000fe2000782c0ff */
[C---:B------:R-:W-:Y:S01]  /*8fd0*/  IMAD.IADD R15, R10.reuse, 0x1, R15 ;  /* 0x000000010a0f7824 */ /* 0x040fe200078e020f */
[----:B------:R-:W-:Y:S01]  /*8fe0*/  ULDC.64 UR8, c[0x0][0x650] ;  /* 0x0001940000087ab9 */ /* 0x000fe20000000a00 */
[C---:B------:R-:W-:Y:S01]  /*8ff0*/  ISETP.GE.U32.AND P2, PT, R10.reuse, 0x5, PT ;  /* 0x000000050a00780c */ /* 0x040fe20003f46070 */
[----:B------:R-:W-:Y:S01]  /*9000*/  BSSY B1, `(.L_x_182) ;  /* 0x0000069000017945 */ /* 0x000fe20003800000 */
[----:B------:R-:W-:Y:S01]  /*9010*/  IMAD.MOV.U32 R17, RZ, RZ, -0x1 ;  /* 0xffffffffff117424 */ /* 0x000fe200078e00ff */
[----:B------:R-:W-:Y:S01]  /*9020*/  ISETP.GT.U32.AND P0, PT, R15, 0x4, PT ;  /* 0x000000040f00780c */ /* 0x000fe20003f04070 */
[----:B------:R-:W-:Y:S01]  /*9030*/  IMAD.MOV.U32 R16, RZ, RZ, -0x1 ;  /* 0xffffffffff107424 */ /* 0x000fe200078e00ff */
[----:B------:R-:W-:Y:S02]  /*9040*/  PRMT R13, RZ, 0x7610, R13 ;  /* 0x00007610ff0d7816 */ /* 0x000fe4000000000d */
[----:B------:R-:W-:-:S03]  /*9050*/  ISETP.LT.U32.AND P0, PT, R10, 0x5, P0 ;  /* 0x000000050a00780c */ /* 0x000fc60000701070 */
[----:B------:R-:W0:Y:S01]  /*9060*/  @P1 S2R R7, SR_CgaCtaId ;  /* 0x0000000000071919 */ /* 0x000e220000008800 */
[----:B------:R-:W-:-:S04]  /*9070*/  @P1 MOV R6, 0x400 ;  /* 0x0000040000061802 */ /* 0x000fc80000000f00 */
[----:B0-----:R-:W-:Y:S01]  /*9080*/  @P1 LEA R8, R7, R6, 0x18 ;  /* 0x0000000607081211 */ /* 0x001fe200078ec0ff */
[----:B------:R-:W-:Y:S01]  /*9090*/  IMAD.WIDE.U32 R6, R15, -0x33333333, RZ ;  /* 0xcccccccd0f067825 */ /* 0x000fe200078e00ff */
[----:B------:R-:W-:Y:S02]  /*90a0*/  SEL R6, RZ, 0x1, !P0 ;  /* 0x00000001ff067807 */ /* 0x000fe40004000000 */
[----:B------:R0:W-:Y:S01]  /*90b0*/  @P1 SYNCS.ARRIVE.TRANS64.A1T0 RZ, [R8+URZ+0x68], RZ ;  /* 0x000068ff08ff19a7 */ /* 0x0001e2000810003f */
[----:B------:R-:W-:Y:S02]  /*90c0*/  IADD3 R2, P1, R2, UR24, RZ ;  /* 0x0000001802027c10 */ /* 0x000fe4000ff3e0ff */
[----:B------:R-:W-:Y:S01]  /*90d0*/  LOP3.LUT R11, R11, R6, RZ, 0x3c, !PT ;  /* 0x000000060b0b7212 */ /* 0x000fe200078e3cff */
[----:B------:R-:W-:Y:S01]  /*90e0*/  IMAD.MOV.U32 R6, RZ, RZ, -0x1 ;  /* 0xffffffffff067424 */ /* 0x000fe200078e00ff */
[----:B------:R-:W-:Y:S02]  /*90f0*/  IADD3.X R3, R3, UR21, RZ, P1, !PT ;  /* 0x0000001503037c10 */ /* 0x000fe40008ffe4ff */
[----:B------:R-:W-:-:S02]  /*9100*/  ISETP.GE.U32.AND P0, PT, R2, UR8, PT ;  /* 0x0000000802007c0c */ /* 0x000fc4000bf06070 */
[----:B0-----:R-:W-:Y:S02]  /*9110*/  SHF.R.U32.HI R8, RZ, 0x2, R7 ;  /* 0x00000002ff087819 */ /* 0x001fe40000011607 */
[----:B------:R-:W-:Y:S02]  /*9120*/  ISETP.GE.U32.AND.EX P0, PT, R3, UR9, PT, P0 ;  /* 0x0000000903007c0c */ /* 0x000fe4000bf06100 */
[----:B------:R-:W-:Y:S01]  /*9130*/  @P2 LOP3.LUT R11, R11, 0x1, R8, 0x78, !PT ;  /* 0x000000010b0b2812 */ /* 0x000fe200078e7808 */
[----:B------:R-:W-:Y:S01]  /*9140*/  IMAD R15, R8, -0x5, R15 ;  /* 0xfffffffb080f7824 */ /* 0x000fe200078e020f */
[----:B------:R-:W-:-:S09]  /*9150*/  PRMT R7, RZ, 0x7610, R7 ;  /* 0x00007610ff077816 */ /* 0x000fd20000000007 */
[----:B------:R-:W-:Y:S05]  /*9160*/  @P0 BRA `(.L_x_183) ;  /* 0x0000000400480947 */ /* 0x000fea0003800000 */
[----:B------:R-:W0:Y:S01]  /*9170*/  S2R R17, SR_CTAID.X ;  /* 0x0000000000117919 */ /* 0x000e220000002500 */
[----:B------:R-:W-:Y:S01]  /*9180*/  ULDC.64 UR8, c[0x0][0x628] ;  /* 0x00018a0000087ab9 */ /* 0x000fe20000000a00 */
[----:B------:R-:W1:Y:S01]  /*9190*/  LDC R18, c[0x0][0x144] ;  /* 0x00005100ff127b82 */ /* 0x000e620000000800 */
[----:B------:R-:W-:Y:S01]  /*91a0*/  ISETP.NE.U32.AND P0, PT, RZ, UR8, PT ;  /* 0x00000008ff007c0c */ /* 0x000fe2000bf05070 */
[----:B------:R-:W2:Y:S01]  /*91b0*/  S2R R12, SR_CTAID.Y ;  /* 0x00000000000c7919 */ /* 0x000ea20000002600 */
[----:B------:R-:W-:Y:S01]  /*91c0*/  ULDC UR10, c[0x0][0x150] ;  /* 0x00005400000a7ab9 */ /* 0x000fe20000000800 */
[----:B------:R-:W-:Y:S01]  /*91d0*/  ULDC UR11, c[0x0][0x630] ;  /* 0x00018c00000b7ab9 */ /* 0x000fe20000000800 */
[----:B------:R-:W-:Y:S01]  /*91e0*/  ISETP.NE.AND.EX P0, PT, RZ, UR9, PT, P0 ;  /* 0x00000009ff007c0c */ /* 0x000fe2000bf05300 */
[----:B------:R-:W-:Y:S01]  /*91f0*/  IMAD.MOV.U32 R6, RZ, RZ, R2 ;  /* 0x000000ffff067224 */ /* 0x000fe200078e0002 */
[----:B0-----:R-:W-:-:S05]  /*9200*/  I2FP.F32.U32 R7, R17 ;  /* 0x0000001100077245 */ /* 0x001fca0000201000 */
[----:B------:R-:W-:Y:S01]  /*9210*/  FMUL R20, R7, UR10 ;  /* 0x0000000a07147c20 */ /* 0x000fe20008400000 */
[----:B------:R-:W-:-:S05]  /*9220*/  IMAD.MOV.U32 R7, RZ, RZ, R3 ;  /* 0x000000ffff077224 */ /* 0x000fca00078e0003 */
[----:B--2---:R-:W-:Y:S05]  /*9230*/  @!P0 BRA `(.L_x_184) ;  /* 0x0000000000288947 */ /* 0x004fea0003800000 */
[----:B------:R-:W-:Y:S02]  /*9240*/  ULDC UR10, c[0x0][0x634] ;  /* 0x00018d00000a7ab9 */ /* 0x000fe40000000800 */
[----:B------:R-:W-:-:S05]  /*9250*/  IADD3 R7, P0, R2, UR10, RZ ;  /* 0x0000000a02077c10 */ /* 0x000fca000ff1e0ff */
[----:B------:R-:W-:-:S04]  /*9260*/  IMAD.X R19, RZ, RZ, R3, P0 ;  /* 0x000000ffff137224 */ /* 0x000fc800000e0603 */
[----:B------:R-:W-:-:S04]  /*9270*/  IMAD.WIDE.U32 R8, R19, UR8, RZ ;  /* 0x0000000813087c25 */ /* 0x000fc8000f8e00ff */
[----:B------:R-:W-:-:S04]  /*9280*/  IMAD.WIDE.U32 R8, P0, R7, UR9, R8 ;  /* 0x0000000907087c25 */ /* 0x000fc8000f800008 */
[----:B------:R-:W-:-:S04]  /*9290*/  IMAD.WIDE.U32 R6, R7, UR8, RZ ;  /* 0x0000000807067c25 */ /* 0x000fc8000f8e00ff */
[----:B------:R-:W-:Y:S01]  /*92a0*/  IMAD.MOV.U32 R6, RZ, RZ, R9 ;  /* 0x000000ffff067224 */ /* 0x000fe200078e0009 */
[----:B------:R-:W-:Y:S01]  /*92b0*/  IADD3 RZ, P1, R7, R8, RZ ;  /* 0x0000000807ff7210 */ /* 0x000fe20007f3e0ff */
[----:B------:R-:W-:-:S04]  /*92c0*/  IMAD.X R7, RZ, RZ, RZ, P0 ;  /* 0x000000ffff077224 */ /* 0x000fc800000e06ff */
[----:B------:R-:W-:-:S08]  /*92d0*/  IMAD.WIDE.U32.X R6, R19, UR9, R6, P1 ;  /* 0x0000000913067c25 */ /* 0x000fd000088e0406 */
.L_x_184:
[--C-:B------:R-:W-:Y:S01]  /*92e0*/  SHF.R.U64 R16, R6, UR11, R7.reuse ;  /* 0x0000000b06107c19 */ /* 0x100fe20008001207 */
[----:B------:R-:W0:Y:S01]  /*92f0*/  F2I.U32.TRUNC.NTZ R20, R20 ;  /* 0x0000001400147305 */ /* 0x000e22000020f000 */
[----:B------:R-:W-:Y:S01]  /*9300*/  SHF.R.U32.HI R6, RZ, UR11, R7 ;  /* 0x0000000bff067c19 */ /* 0x000fe20008011607 */
[----:B------:R-:W-:Y:S01]  /*9310*/  ULDC.64 UR8, c[0x0][0x620] ;  /* 0x0001880000087ab9 */ /* 0x000fe20000000a00 */
[----:B------:R-:W-:Y:S01]  /*9320*/  IADD3 R9, P0, RZ, -R16, RZ ;  /* 0x80000010ff097210 */ /* 0x000fe20007f1e0ff */
[----:B------:R-:W-:Y:S01]  /*9330*/  ULDC.64 UR10, c[0x0][0x640] ;  /* 0x00019000000a7ab9 */ /* 0x000fe20000000a00 */
[----:B------:R-:W2:Y:S03]  /*9340*/  LDC R21, c[0x0][0x148] ;  /* 0x00005200ff157b82 */ /* 0x000ea60000000800 */
[----:B------:R-:W-:Y:S01]  /*9350*/  IMAD.X R6, RZ, RZ, ~R6, P0 ;  /* 0x000000ffff067224 */ /* 0x000fe200000e0e06 */
[----:B------:R-:W-:-:S03]  /*9360*/  ISETP.NE.U32.AND P0, PT, RZ, UR10, PT ;  /* 0x0000000aff007c0c */ /* 0x000fc6000bf05070 */
[----:B------:R-:W-:Y:S01]  /*9370*/  IMAD R8, R6, UR8, RZ ;  /* 0x0000000806087c24 */ /* 0x000fe2000f8e02ff */
[----:B------:R-:W-:Y:S01]  /*9380*/  ISETP.NE.AND.EX P0, PT, RZ, UR11, PT, P0 ;  /* 0x0000000bff007c0c */ /* 0x000fe2000bf05300 */
[----:B------:R-:W-:Y:S01]  /*9390*/  IMAD.WIDE.U32 R6, R9, UR8, R2 ;  /* 0x0000000809067c25 */ /* 0x000fe2000f8e0002 */
[----:B------:R-:W-:-:S03]  /*93a0*/  ULDC UR8, c[0x0][0x618] ;  /* 0x0001860000087ab9 */ /* 0x000fc60000000800 */
[----:B------:R-:W-:Y:S01]  /*93b0*/  IMAD R9, R9, UR9, R8 ;  /* 0x0000000909097c24 */ /* 0x000fe2000f8e0208 */
[----:B------:R-:W-:Y:S01]  /*93c0*/  ULDC UR9, c[0x0][0x154] ;  /* 0x0000550000097ab9 */ /* 0x000fe20000000800 */
[----:B0-----:R-:W-:Y:S02]  /*93d0*/  IMAD.MOV R8, RZ, RZ, -R20 ;  /* 0x000000ffff087224 */ /* 0x001fe400078e0a14 */
[----:B------:R-:W-:Y:S02]  /*93e0*/  IMAD.IADD R7, R7, 0x1, R9 ;  /* 0x0000000107077824 */ /* 0x000fe400078e0209 */
[----:B-1----:R-:W-:Y:S01]  /*93f0*/  IMAD R17, R18, R8, R17 ;  /* 0x0000000812117224 */ /* 0x002fe200078e0211 */
[----:B------:R-:W-:Y:S02]  /*9400*/  I2FP.F32.U32 R8, R12 ;  /* 0x0000000c00087245 */ /* 0x000fe40000201000 */
[--C-:B------:R-:W-:Y:S02]  /*9410*/  SHF.R.U64 R18, R6, UR8, R7.reuse ;  /* 0x0000000806127c19 */ /* 0x100fe40008001207 */
[----:B------:R-:W-:Y:S01]  /*9420*/  SHF.R.U32.HI R7, RZ, UR8, R7 ;  /* 0x00000008ff077c19 */ /* 0x000fe20008011607 */
[----:B------:R-:W-:Y:S01]  /*9430*/  FMUL R8, R8, UR9 ;  /* 0x0000000908087c20 */ /* 0x000fe20008400000 */
[----:B------:R-:W-:-:S02]  /*9440*/  ULDC UR8, c[0x0][0x608] ;  /* 0x0001820000087ab9 */ /* 0x000fc40000000800 */
[--C-:B------:R-:W-:Y:S01]  /*9450*/  SHF.R.U64 R20, R18, UR8, R7.reuse ;  /* 0x0000000812147c19 */ /* 0x100fe20008001207 */
[----:B------:R0:W1:Y:S01]  /*9460*/  F2I.U32.TRUNC.NTZ R22, R8 ;  /* 0x0000000800167305 */ /* 0x000062000020f000 */
[----:B------:R-:W-:Y:S01]  /*9470*/  SHF.R.U32.HI R7, RZ, UR8, R7 ;  /* 0x00000008ff077c19 */ /* 0x000fe20008011607 */
[----:B------:R-:W-:-:S03]  /*9480*/  ULDC UR8, c[0x0][0x658] ;  /* 0x0001960000087ab9 */ /* 0x000fc60000000800 */
[--C-:B------:R-:W-:Y:S02]  /*9490*/  SHF.R.U64 R19, R20, UR8, R7.reuse ;  /* 0x0000000814137c19 */ /* 0x100fe40008001207 */
[----:B------:R-:W-:-:S03]  /*94a0*/  SHF.R.U32.HI R23, RZ, UR8, R7 ;  /* 0x00000008ff177c19 */ /* 0x000fc60008011607 */
[----:B------:R-:W-:Y:S02]  /*94b0*/  IMAD.MOV.U32 R6, RZ, RZ, R19 ;  /* 0x000000ffff067224 */ /* 0x000fe400078e0013 */
[----:B------:R-:W-:Y:S01]  /*94c0*/  IMAD.MOV.U32 R7, RZ, RZ, R23 ;  /* 0x000000ffff077224 */ /* 0x000fe200078e0017 */
[----:B0-----:R-:W-:Y:S06]  /*94d0*/  @!P0 BRA `(.L_x_185) ;  /* 0x0000000000288947 */ /* 0x001fec0003800000 */
        /* <DEDUP_REMOVED lines=10> */
.L_x_185:
[----:B------:R-:W-:Y:S01]  /*9580*/  ULDC UR8, c[0x0][0x648] ;  /* 0x0001920000087ab9 */ /* 0x000fe20000000800 */
[----:B-1----:R-:W-:Y:S01]  /*9590*/  IMAD.MOV R22, RZ, RZ, -R22 ;  /* 0x000000ffff167224 */ /* 0x002fe200078e0a16 */
[----:B------:R-:W-:Y:S01]  /*95a0*/  SHF.R.U64 R7, R6, UR8, R7 ;  /* 0x0000000806077c19 */ /* 0x000fe20008001207 */
[----:B------:R-:W-:Y:S01]  /*95b0*/  ULDC UR8, c[0x0][0x638] ;  /* 0x00018e0000087ab9 */ /* 0x000fe20000000800 */
[----:B------:R-:W-:Y:S01]  /*95c0*/  LOP3.LUT R6, R20, UR13, RZ, 0xc0, !PT ;  /* 0x0000000d14067c12 */ /* 0x000fe2000f8ec0ff */
[----:B--2---:R-:W-:Y:S01]  /*95d0*/  @P3 IMAD R17, R21, R22, R12 ;  /* 0x0000001615113224 */ /* 0x004fe200078e020c */
[----:B------:R-:W-:Y:S01]  /*95e0*/  LOP3.LUT R18, R18, UR4, RZ, 0xc0, !PT ;  /* 0x0000000412127c12 */ /* 0x000fe2000f8ec0ff */
[----:B------:R-:W-:Y:S01]  /*95f0*/  IMAD.MOV R8, RZ, RZ, -R7 ;  /* 0x000000ffff087224 */ /* 0x000fe200078e0a07 */
[----:B------:R-:W-:Y:S01]  /*9600*/  ULDC UR9, c[0x0][0x610] ;  /* 0x0001840000097ab9 */ /* 0x000fe20000000800 */
[----:B------:R-:W-:Y:S02]  /*9610*/  IMAD R6, R7, UR5, R6 ;  /* 0x0000000507067c24 */ /* 0x000fe4000f8e0206 */
[----:B------:R-:W-:Y:S01]  /*9620*/  IMAD R19, R8, UR8, R19 ;  /* 0x0000000808137c24 */ /* 0x000fe2000f8e0213 */
[----:B------:R-:W-:Y:S01]  /*9630*/  ULDC UR8, c[0x0][0x600] ;  /* 0x0001800000087ab9 */ /* 0x000fe20000000800 */
[----:B------:R-:W-:-:S02]  /*9640*/  IMAD R6, R6, UR9, R17 ;  /* 0x0000000906067c24 */ /* 0x000fc4000f8e0211 */
[----:B------:R-:W-:Y:S02]  /*9650*/  IMAD R19, R19, UR8, R18 ;  /* 0x0000000813137c24 */ /* 0x000fe4000f8e0212 */
[----:B------:R-:W-:-:S03]  /*9660*/  IMAD.MOV.U32 R7, RZ, RZ, 0x1 ;  /* 0x00000001ff077424 */ /* 0x000fc600078e00ff */
[----:B------:R-:W-:Y:S02]  /*9670*/  SEL R17, R19, R6, !P3 ;  /* 0x0000000613117207 */ /* 0x000fe40005800000 */
[----:B------:R-:W-:-:S07]  /*9680*/  SEL R6, R6, R19, !P3 ;  /* 0x0000001306067207 */ /* 0x000fce0005800000 */
.L_x_183:
[----:B------:R-:W-:Y:S05]  /*9690*/  BSYNC B1 ;  /* 0x0000000000017941 */ /* 0x000fea0003800000 */
.L_x_182:
[----:B------:R-:W-:-:S13]  /*96a0*/  LOP3.LUT P0, RZ, R7, 0xff, RZ, 0xc0, !PT ;  /* 0x000000ff07ff7812 */ /* 0x000fda000780c0ff */
[----:B------:R-:W-:Y:S05]  /*96b0*/  @P0 BRA `(.L_x_186) ;  /* 0xfffffff400400947 */ /* 0x000fea000383ffff */
[----:B------:R-:W-:Y:S05]  /*96c0*/  BSYNC B0 ;  /* 0x0000000000007941 */ /* 0x000fea0003800000 */
.L_x_175:
[----:B------:R-:W-:-:S03]  /*96d0*/  UMOV UR8, 0xffffffff ;  /* 0xffffffff00087882 */ /* 0x000fc60000000000 */
[----:B------:R-:W-:Y:S05]  /*96e0*/  BRA.DIV UR8, `(.L_x_187) ;  /* 0x0000000608407947 */ /* 0x000fea000b800000 */
[----:B------:R-:W-:-:S13]  /*96f0*/  ELECT P0, URZ, PT ;  /* 0x00000000003f782f */ /* 0x000fda0003800000 */
.L_x_202:
[----:B------:R-:W-:Y:S04]  /*9700*/  BSSY B0, `(.L_x_188) ;  /* 0x0000034000007945 */ /* 0x000fe80003800000 */
[----:B------:R-:W-:Y:S05]  /*9710*/  @!P0 BRA `(.L_x_189) ;  /* 0x0000000000c88947 */ /* 0x000fea0003800000 */
[----:B------:R-:W-:-:S04]  /*9720*/  LOP3.LUT R4, R4, 0x2, RZ, 0xfc, !PT ;  /* 0x0000000204047812 */ /* 0x000fc800078efcff */
[----:B------:R-:W-:-:S13]  /*9730*/  ISETP.NE.AND P0, PT, R4, 0x3, PT ;  /* 0x000000030400780c */ /* 0x000fda0003f05270 */
[----:B------:R-:W-:Y:S05]  /*9740*/  @!P0 BRA `(.L_x_190) ;  /* 0x0000000000048947 */ /* 0x000fea0003800000 */
[----:B------:R-:W-:Y:S01]  /*9750*/  BPT.TRAP 0x1 ;  /* 0x000000040000795c */ /* 0x000fe20000300000 */
.L_x_190:
[----:B------:R-:W0:Y:S01]  /*9760*/  S2R R3, SR_CgaCtaId ;  /* 0x0000000000037919 */ /* 0x000e220000008800 */
[----:B------:R-:W-:-:S04]  /*9770*/  MOV R0, 0x400 ;  /* 0x0000040000007802 */ /* 0x000fc80000000f00 */
[----:B0-----:R-:W-:Y:S02]  /*9780*/  LEA R0, R3, R0, 0x18 ;  /* 0x0000000003007211 */ /* 0x001fe400078ec0ff */
[----:B------:R-:W-:-:S03]  /*9790*/  SHF.L.U32 R3, R11, 0x1f, RZ ;  /* 0x0000001f0b037819 */ /* 0x000fc600000006ff */
[----:B------:R-:W-:-:S04]  /*97a0*/  VIADD R0, R0, 0x28 ;  /* 0x0000002800007836 */ /* 0x000fc80000000000 */
[C---:B------:R-:W-:Y:S02]  /*97b0*/  IMAD R6, R15.reuse, 0x8, R0 ;  /* 0x000000080f067824 */ /* 0x040fe400078e0200 */
[----:B------:R-:W-:Y:S02]  /*97c0*/  VIADD R15, R15, 0x1 ;  /* 0x000000010f0f7836 */ /* 0x000fe40000000000 */
[----:B------:R-:W0:Y:S03]  /*97d0*/  SYNCS.PHASECHK.TRANS64.TRYWAIT P0, [R6+URZ], R3 ;  /* 0x00000003060075a7 */ /* 0x000e26000800017f */
[----:B------:R-:W-:-:S04]  /*97e0*/  ISETP.NE.AND P1, PT, R15, 0x5, PT ;  /* 0x000000050f00780c */ /* 0x000fc80003f25270 */
[----:B------:R-:W-:Y:S02]  /*97f0*/  SEL R2, RZ, 0x1, P1 ;  /* 0x00000001ff027807 */ /* 0x000fe40000800000 */
[----:B------:R-:W-:Y:S02]  /*9800*/  SEL R15, R15, RZ, P1 ;  /* 0x000000ff0f0f7207 */ /* 0x000fe40000800000 */
[----:B------:R-:W-:-:S03]  /*9810*/  LOP3.LUT R8, R11, R2, RZ, 0x3c, !PT ;  /* 0x000000020b087212 */ /* 0x000fc600078e3cff */
[----:B------:R-:W-:Y:S01]  /*9820*/  IMAD R7, R15, 0x8, R0 ;  /* 0x000000080f077824 */ /* 0x000fe200078e0200 */
[----:B------:R-:W-:Y:S01]  /*9830*/  SHF.L.U32 R4, R8, 0x1f, RZ ;  /* 0x0000001f08047819 */ /* 0x000fe200000006ff */
[----:B0-----:R-:W-:Y:S06]  /*9840*/  @!P0 BRA `(.L_x_191) ;  /* 0x0000000400088947 */ /* 0x001fec0003800000 */
.L_x_203:
[----:B------:R-:W1:Y:S01]  /*9850*/  SYNCS.PHASECHK.TRANS64.TRYWAIT P0, [R7+URZ], R4 ;  /* 0x00000004070075a7 */ /* 0x000e62000800017f */
[----:B------:R-:W-:-:S05]  /*9860*/  VIADD R2, R15, 0x1 ;  /* 0x000000010f027836 */ /* 0x000fca0000000000 */
[----:B------:R-:W-:-:S04]  /*9870*/  ISETP.NE.AND P1, PT, R2, 0x5, PT ;  /* 0x000000050200780c */ /* 0x000fc80003f25270 */
[----:B0-----:R-:W-:Y:S02]  /*9880*/  SEL R3, RZ, 0x1, P1 ;  /* 0x00000001ff037807 */ /* 0x001fe40000800000 */
[----:B------:R-:W-:Y:S02]  /*9890*/  SEL R9, R2, RZ, P1 ;  /* 0x000000ff02097207 */ /* 0x000fe40000800000 */
[----:B------:R-:W-:-:S03]  /*98a0*/  LOP3.LUT R8, R8, R3, RZ, 0x3c, !PT ;  /* 0x0000000308087212 */ /* 0x000fc600078e3cff */
[----:B------:R-:W-:Y:S01]  /*98b0*/  IMAD R10, R9, 0x8, R0 ;  /* 0x00000008090a7824 */ /* 0x000fe200078e0200 */
[----:B------:R-:W-:Y:S01]  /*98c0*/  SHF.L.U32 R5, R8, 0x1f, RZ ;  /* 0x0000001f08057819 */ /* 0x000fe200000006ff */
[----:B-1----:R-:W-:Y:S06]  /*98d0*/  @!P0 BRA `(.L_x_192) ;  /* 0x0000000000f88947 */ /* 0x002fec0003800000 */
.L_x_204:
[----:B------:R-:W1:Y:S01]  /*98e0*/  SYNCS.PHASECHK.TRANS64.TRYWAIT P0, [R10+URZ], R5 ;  /* 0x000000050a0075a7 */ /* 0x000e62000800017f */
[----:B------:R-:W-:-:S05]  /*98f0*/  VIADD R2, R9, 0x1 ;  /* 0x0000000109027836 */ /* 0x000fca0000000000 */
[----:B------:R-:W-:-:S04]  /*9900*/  ISETP.NE.AND P1, PT, R2, 0x5, PT ;  /* 0x000000050200780c */ /* 0x000fc80003f25270 */
[----:B------:R-:W-:Y:S02]  /*9910*/  SEL R3, RZ, 0x1, P1 ;  /* 0x00000001ff037807 */ /* 0x000fe40000800000 */
[----:B0-----:R-:W-:Y:S02]  /*9920*/  SEL R7, R2, RZ, P1 ;  /* 0x000000ff02077207 */ /* 0x001fe40000800000 */
[----:B------:R-:W-:-:S03]  /*9930*/  LOP3.LUT R9, R8, R3, RZ, 0x3c, !PT ;  /* 0x0000000308097212 */ /* 0x000fc600078e3cff */
[----:B------:R-:W-:Y:S01]  /*9940*/  IMAD R11, R7, 0x8, R0 ;  /* 0x00000008070b7824 */ /* 0x000fe200078e0200 */
[----:B------:R-:W-:Y:S01]  /*9950*/  SHF.L.U32 R6, R9, 0x1f, RZ ;  /* 0x0000001f09067819 */ /* 0x000fe200000006ff */
[----:B-1----:R-:W-:Y:S06]  /*9960*/  @!P0 BRA `(.L_x_193) ;  /* 0x0000000000e88947 */ /* 0x002fec0003800000 */
.L_x_205:
[----:B------:R-:W1:Y:S01]  /*9970*/  SYNCS.PHASECHK.TRANS64.TRYWAIT P0, [R11+URZ], R6 ;  /* 0x000000060b0075a7 */ /* 0x000e62000800017f */
[----:B------:R-:W-:-:S05]  /*9980*/  VIADD R2, R7, 0x1 ;  /* 0x0000000107027836 */ /* 0x000fca0000000000 */
[----:B------:R-:W-:-:S04]  /*9990*/  ISETP.NE.AND P1, PT, R2, 0x5, PT ;  /* 0x000000050200780c */ /* 0x000fc80003f25270 */
[----:B------:R-:W-:Y:S02]  /*99a0*/  SEL R4, RZ, 0x1, P1 ;  /* 0x00000001ff047807 */ /* 0x000fe40000800000 */
[----:B------:R-:W-:Y:S02]  /*99b0*/  SEL R3, R2, RZ, P1 ;  /* 0x000000ff02037207 */ /* 0x000fe40000800000 */
[----:B------:R-:W-:Y:S01]  /*99c0*/  LOP3.LUT R4, R9, R4, RZ, 0x3c, !PT ;  /* 0x0000000409047212 */ /* 0x000fe200078e3cff */
[----:B-1----:R-:W-:Y:S06]  /*99d0*/  @!P0 BRA `(.L_x_194) ;  /* 0x0000000000e08947 */ /* 0x002fec0003800000 */
.L_x_206:
[----:B------:R-:W-:Y:S01]  /*99e0*/  IMAD R3, R3, 0x8, R0 ;  /* 0x0000000803037824 */ /* 0x000fe200078e0200 */
[----:B------:R-:W-:-:S07]  /*99f0*/  SHF.L.U32 R0, R4, 0x1f, RZ ;  /* 0x0000001f04007819 */ /* 0x000fce00000006ff */
.L_x_195:
[----:B--2---:R2:W3:Y:S02]  /*9a00*/  SYNCS.PHASECHK.TRANS64.TRYWAIT P0, [R3+URZ], R0 ;  /* 0x00000000030075a7 */ /* 0x0044e4000800017f */
[----:B---3--:R-:W-:Y:S05]  /*9a10*/  @!P0 NANOSLEEP.SYNCS 0x989680 ;  /* 0x009896800000895d */ /* 0x008fea0003900000 */
[----:B------:R-:W3:Y:S02]  /*9a20*/  @!P0 SYNCS.PHASECHK.TRANS64 P0, [R3+URZ], R0 ;  /* 0x00000000030085a7 */ /* 0x000ee4000800007f */
[----:B---3--:R-:W-:Y:S05]  /*9a30*/  @!P0 BRA `(.L_x_195) ;  /* 0xfffffffc00f08947 */ /* 0x008fea000383ffff */
.L_x_189:
[----:B------:R-:W-:Y:S05]  /*9a40*/  BSYNC B0 ;  /* 0x0000000000007941 */ /* 0x000fea0003800000 */
.L_x_188:
[----:B------:R-:W-:Y:S05]  /*9a50*/  EXIT ;  /* 0x000000000000794d */ /* 0x000fea0003800000 */
.L_x_21:
[----:B-1----:R-:W-:-:S04]  /*9a60*/  IMAD.U32 R13, RZ, RZ, UR6 ;  /* 0x00000006ff0d7e24 */ /* 0x002fc8000f8e00ff */
[----:B------:R1:W4:Y:S03]  /*9a70*/  SYNCS.PHASECHK.TRANS64.TRYWAIT P0, [R13+URZ], R12 ;  /* 0x0000000c0d0075a7 */ /* 0x000326000800017f */
[----:B----4-:R-:W-:Y:S05]  /*9a80*/  @!P0 NANOSLEEP.SYNCS 0x989680 ;  /* 0x009896800000895d */ /* 0x010fea0003900000 */
[----:B------:R-:W4:Y:S02]  /*9a90*/  @!P0 SYNCS.PHASECHK.TRANS64 P0, [R13+URZ], R12 ;  /* 0x0000000c0d0085a7 */ /* 0x000f24000800007f */
[----:B----4-:R-:W-:Y:S05]  /*9aa0*/  @!P0 BRA `(.L_x_21) ;  /* 0xfffffffc00ec8947 */ /* 0x010fea000383ffff */
[----:B------:R-:W-:Y:S05]  /*9ab0*/  BRA `(.L_x_20) ;  /* 0xffffff7c00587947 */ /* 0x000fea000383ffff */
.L_x_27:
[----:B-1----:R-:W-:-:S04]  /*9ac0*/  IMAD.U32 R15, RZ, RZ, UR13 ;  /* 0x0000000dff0f7e24 */ /* 0x002fc8000f8e00ff */
[----:B------:R1:W4:Y:S03]  /*9ad0*/  SYNCS.PHASECHK.TRANS64.TRYWAIT P0, [R15+URZ], R14 ;  /* 0x0000000e0f0075a7 */ /* 0x000326000800017f */
[----:B----4-:R-:W-:Y:S05]  /*9ae0*/  @!P0 NANOSLEEP.SYNCS 0x989680 ;  /* 0x009896800000895d */ /* 0x010fea0003900000 */
[----:B------:R-:W4:Y:S02]  /*9af0*/  @!P0 SYNCS.PHASECHK.TRANS64 P0, [R15+URZ], R14 ;  /* 0x0000000e0f0085a7 */ /* 0x000f24000800007f */
[----:B----4-:R-:W-:Y:S05]  /*9b00*/  @!P0 BRA `(.L_x_27) ;  /* 0xfffffffc00ec8947 */ /* 0x010fea000383ffff */
[----:B------:R-:W-:Y:S05]  /*9b10*/  BRA `(.L_x_26) ;  /* 0xffffff88000c7947 */ /* 0x000fea000383ffff */
.L_x_176:
[----:B------:R-:W-:Y:S01]  /*9b20*/  BSSY B1, `(.L_x_196) ;  /* 0x0000006000017945 */ /* 0x000fe20003800000 */
[----:B------:R-:W-:-:S07]  /*9b30*/  IMAD.MOV.U32 R7, RZ, RZ, -0x1 ;  /* 0xffffffffff077424 */ /* 0x000fce00078e00ff */
[----:B------:R-:W-:Y:S05]  /*9b40*/  WARPSYNC.COLLECTIVE R7, `(.L_x_197) ;  /* 0x00000000070c7348 */ /* 0x000fea0003c00000 */
[----:B------:R-:W-:Y:S02]  /*9b50*/  ELECT P0, UR62, PT ;  /* 0x00000000003e782f */ /* 0x000fe40003800000 */
[----:B------:R-:W-:Y:S01]  /*9b60*/  MOV R7, UR62 ;  /* 0x0000003e00077c02 */ /* 0x000fe20008000f00 */
[----:B------:R-:W-:Y:S10]  /*9b70*/  ENDCOLLECTIVE ;  /* 0x000000000000791b */ /* 0x000ff40003800000 */
.L_x_197:
[----:B------:R-:W-:Y:S05]  /*9b80*/  BSYNC B1 ;  /* 0x0000000000017941 */ /* 0x000fea0003800000 */
.L_x_196:
[----:B------:R-:W-:Y:S05]  /*9b90*/  BRA `(.L_x_198) ;  /* 0xfffffff000147947 */ /* 0x000fea000383ffff */
.L_x_179:
[----:B-1----:R1:W2:Y:S02]  /*9ba0*/  SYNCS.PHASECHK.TRANS64.TRYWAIT P0, [R20+URZ+0x28], R9 ;  /* 0x00002809140075a7 */ /* 0x0022a4000800017f */
[----:B--2---:R-:W-:Y:S05]  /*9bb0*/  @!P0 NANOSLEEP.SYNCS 0x989680 ;  /* 0x009896800000895d */ /* 0x004fea0003900000 */
[----:B------:R-:W2:Y:S02]  /*9bc0*/  @!P0 SYNCS.PHASECHK.TRANS64 P0, [R20+URZ+0x28], R9 ;  /* 0x00002809140085a7 */ /* 0x000ea4000800007f */
[----:B--2---:R-:W-:Y:S05]  /*9bd0*/  @!P0 BRA `(.L_x_179) ;  /* 0xfffffffc00f08947 */ /* 0x004fea000383ffff */
[----:B------:R-:W-:Y:S05]  /*9be0*/  BRA `(.L_x_199) ;  /* 0xfffffff000507947 */ /* 0x000fea000383ffff */
.L_x_187:
[----:B------:R-:W-:Y:S01]  /*9bf0*/  BSSY B0, `(.L_x_200) ;  /* 0x0000006000007945 */ /* 0x000fe20003800000 */
[----:B------:R-:W-:-:S07]  /*9c00*/  IMAD.MOV.U32 R7, RZ, RZ, -0x1 ;  /* 0xffffffffff077424 */ /* 0x000fce00078e00ff */
[----:B------:R-:W-:Y:S05]  /*9c10*/  WARPSYNC.COLLECTIVE R7, `(.L_x_201) ;  /* 0x00000000070c7348 */ /* 0x000fea0003c00000 */
[----:B------:R-:W-:Y:S02]  /*9c20*/  ELECT P0, UR62, PT ;  /* 0x00000000003e782f */ /* 0x000fe40003800000 */
[----:B------:R-:W-:Y:S01]  /*9c30*/  MOV R7, UR62 ;  /* 0x0000003e00077c02 */ /* 0x000fe20008000f00 */
[----:B------:R-:W-:Y:S10]  /*9c40*/  ENDCOLLECTIVE ;  /* 0x000000000000791b */ /* 0x000ff40003800000 */
.L_x_201:
[----:B------:R-:W-:Y:S05]  /*9c50*/  BSYNC B0 ;  /* 0x0000000000007941 */ /* 0x000fea0003800000 */
.L_x_200:
[----:B------:R-:W-:Y:S05]  /*9c60*/  BRA `(.L_x_202) ;  /* 0xfffffff800a47947 */ /* 0x000fea000383ffff */
.L_x_191:
[----:B0-----:R0:W1:Y:S02]  /*9c70*/  SYNCS.PHASECHK.TRANS64.TRYWAIT P0, [R6+URZ], R3 ;  /* 0x00000003060075a7 */ /* 0x001064000800017f */
[----:B-1----:R-:W-:Y:S05]  /*9c80*/  @!P0 NANOSLEEP.SYNCS 0x989680 ;  /* 0x009896800000895d */ /* 0x002fea0003900000 */
[----:B------:R-:W1:Y:S02]  /*9c90*/  @!P0 SYNCS.PHASECHK.TRANS64 P0, [R6+URZ], R3 ;  /* 0x00000003060085a7 */ /* 0x000e64000800007f */
[----:B-1----:R-:W-:Y:S05]  /*9ca0*/  @!P0 BRA `(.L_x_191) ;  /* 0xfffffffc00f08947 */ /* 0x002fea000383ffff */
[----:B------:R-:W-:Y:S05]  /*9cb0*/  BRA `(.L_x_203) ;  /* 0xfffffff800e47947 */ /* 0x000fea000383ffff */
.L_x_192:
[----:B0-----:R0:W1:Y:S02]  /*9cc0*/  SYNCS.PHASECHK.TRANS64.TRYWAIT P0, [R7+URZ], R4 ;  /* 0x00000004070075a7 */ /* 0x001064000800017f */
[----:B-1----:R-:W-:Y:S05]  /*9cd0*/  @!P0 NANOSLEEP.SYNCS 0x989680 ;  /* 0x009896800000895d */ /* 0x002fea0003900000 */
[----:B------:R-:W1:Y:S02]  /*9ce0*/  @!P0 SYNCS.PHASECHK.TRANS64 P0, [R7+URZ], R4 ;  /* 0x00000004070085a7 */ /* 0x000e64000800007f */
[----:B-1----:R-:W-:Y:S05]  /*9cf0*/  @!P0 BRA `(.L_x_192) ;  /* 0xfffffffc00f08947 */ /* 0x002fea000383ffff */
[----:B------:R-:W-:Y:S05]  /*9d00*/  BRA `(.L_x_204) ;  /* 0xfffffff800f47947 */ /* 0x000fea000383ffff */
.L_x_193:
[----:B0-----:R0:W1:Y:S02]  /*9d10*/  SYNCS.PHASECHK.TRANS64.TRYWAIT P0, [R10+URZ], R5 ;  /* 0x000000050a0075a7 */ /* 0x001064000800017f */
[----:B-1----:R-:W-:Y:S05]  /*9d20*/  @!P0 NANOSLEEP.SYNCS 0x989680 ;  /* 0x009896800000895d */ /* 0x002fea0003900000 */
[----:B------:R-:W1:Y:S02]  /*9d30*/  @!P0 SYNCS.PHASECHK.TRANS64 P0, [R10+URZ], R5 ;  /* 0x000000050a0085a7 */ /* 0x000e64000800007f */
[----:B-1----:R-:W-:Y:S05]  /*9d40*/  @!P0 BRA `(.L_x_193) ;  /* 0xfffffffc00f08947 */ /* 0x002fea000383ffff */
[----:B------:R-:W-:Y:S05]  /*9d50*/  BRA `(.L_x_205) ;  /* 0xfffffffc00047947 */ /* 0x000fea000383ffff */
.L_x_194:
[----:B-1----:R1:W2:Y:S02]  /*9d60*/  SYNCS.PHASECHK.TRANS64.TRYWAIT P0, [R11+URZ], R6 ;  /* 0x000000060b0075a7 */ /* 0x0022a4000800017f */
[----:B--2---:R-:W-:Y:S05]  /*9d70*/  @!P0 NANOSLEEP.SYNCS 0x989680 ;  /* 0x009896800000895d */ /* 0x004fea0003900000 */
[----:B------:R-:W2:Y:S02]  /*9d80*/  @!P0 SYNCS.PHASECHK.TRANS64 P0, [R11+URZ], R6 ;  /* 0x000000060b0085a7 */ /* 0x000ea4000800007f */
[----:B--2---:R-:W-:Y:S05]  /*9d90*/  @!P0 BRA `(.L_x_194) ;  /* 0xfffffffc00f08947 */ /* 0x004fea000383ffff */
[----:B------:R-:W-:Y:S05]  /*9da0*/  BRA `(.L_x_206) ;  /* 0xfffffffc000c7947 */ /* 0x000fea000383ffff */
.L_x_207:
[----:B------:R-:W-:-:S00]  /*9db0*/  BRA `(.L_x_207) ;  /* 0xfffffffc00fc7947 */ /* 0x000fc0000383ffff */
[----:B------:R-:W-:-:S00]  /*9dc0*/  NOP ;  /* 0x0000000000007918 */ /* 0x000fc00000000000 */
        /* <DEDUP_REMOVED lines=11> */
.L_x_208:


//--------------------- .nv.shared._ZN7cutlass13device_kernelINS_4gemm6kernel13GemmUniversalIN4cute5tupleIJiiiiEEENS1_10collective13CollectiveMmaINS1_37MainloopSm90TmaGmmaWarpSpecializedFP8ILi5ENS5_IJNS4_1CILi2EEESB_NSA_ILi1EEEEEENS1_35KernelTmaWarpSpecializedCooperativeEEENS5_IJNSA_ILi256EEENSA_ILi64EEENSA_ILi128EEEEEENS_12float_e5m2_tENS5_IJlSC_lEEESK_SL_NS4_8TiledMMAINS4_8MMA_AtomIJNS4_4SM904GMMA30MMA_64x64x32_F32E5M2E5M2_SS_TNILNSP_7ScaleInE1ELSR_1EEEEEENS4_6LayoutINS5_IJSB_SC_SC_EEENS5_IJSC_NSA_ILi0EEESW_EEEEENS5_IJNS4_10UnderscoreESZ_SZ_EEEEENS4_23SM90_TMA_LOAD_MULTICASTENS4_14ComposedLayoutINS4_7SwizzleILi3ELi4ELi3EEENS4_18smem_ptr_flag_bitsILi8EEENSU_INS5_IJNSA_ILi8EEESI_EEENS5_IJSI_SC_EEEEEEEvNS4_8identityES12_S1C_vS1D_EENS_8epilogue10collective6detail29Sm90TmaWarpSpecializedAdapterINS1G_15DefaultEpilogueISK_SL_SL_NS1F_6thread17LinearCombinationISK_Li1EffLNS1K_9ScaleType4KindE0ELNS_15FloatRoundStyleE2ESK_EENS1_15EpilogueDefaultEEEEEvvEEEEvNT_6ParamsE --------------------------
	.section	.nv.shared._ZN7cutlass13device_kernelINS_4gemm6kernel13GemmUniversalIN4cute5tupleIJiiiiEEENS1_10collective13CollectiveMmaINS1_37MainloopSm90TmaGmmaWarpSpecializedFP8ILi5ENS5_IJNS4_1CILi2EEESB_NSA_ILi1EEEEEENS1_35KernelTmaWarpSpecializedCooperativeEEENS5_IJNSA_ILi256EEENSA_ILi64EEENSA_ILi128EEEEEENS_12float_e5m2_tENS5_IJlSC_lEEESK_SL_NS4_8TiledMMAINS4_8MMA_AtomIJNS4_4SM904GMMA30MMA_64x64x32_F32E5M2E5M2_SS_TNILNSP_7ScaleInE1ELSR_1EEEEEENS4_6LayoutINS5_IJSB_SC_SC_EEENS5_IJSC_NSA_ILi0EEESW_EEEEENS5_IJNS4_10UnderscoreESZ_SZ_EEEEENS4_23SM90_TMA_LOAD_MULTICASTENS4_14ComposedLayoutINS4_7SwizzleILi3ELi4ELi3EEENS4_18smem_ptr_flag_bitsILi8EEENSU_INS5_IJNSA_ILi8EEESI_EEENS5_IJSI_SC_EEEEEEEvNS4_8identityES12_S1C_vS1D_EENS_8epilogue10collective6detail29Sm90TmaWarpSpecializedAdapterINS1G_15DefaultEpilogueISK_SL_SL_NS1F_6thread17LinearCombinationISK_Li1EffLNS1K_9ScaleType4KindE0ELNS_15FloatRoundStyleE2ESK_EENS1_15EpilogueDefaultEEEEEvvEEEEvNT_6ParamsE,"aw",@nobits
	.sectionflags	@""
	.align	16
	.zero		1024


//--------------------- .nv.shared.reserved.0     --------------------------
	.section	.nv.shared.reserved.0,"aw",@nobits
	.weak		__nv_reservedSMEM_offset_0_alias
	.size		__nv_reservedSMEM_offset_0_alias, 0, 0
	.other		__nv_reservedSMEM_offset_0_alias,@"STO_CUDA_RESERVED_SHARED STV_DEFAULT"
__nv_reservedSMEM_offset_0_alias:
	.zero		0


//--------------------- .nv.global                --------------------------
	.section	.nv.global,"aw",@nobits
.nv.global:
	.type		_ZN39_INTERNAL_c03cbad9_4_k_cu_f75d21f4_56974cute1_E,@object
	.size		_ZN39_INTERNAL_c03cbad9_4_k_cu_f75d21f4_56974cute1_E,(_ZN39_INTERNAL_c03cbad9_4_k_cu_f75d21f4_56974cuda3std3__45__cpo6cbeginE - _ZN39_INTERNAL_c03cbad9_4_k_cu_f75d21f4_56974cute1_E)
_ZN39_INTERNAL_c03cbad9_4_k_cu_f75d21f4_56974cute1_E:
	.zero		1
	.type		_ZN39_INTERNAL_c03cbad9_4_k_cu_f75d21f4_56974cuda3std3__45__cpo6cbeginE,@object
	.size		_ZN39_INTERNAL_c03cbad9_4_k_cu_f75d21f4_56974cuda3std3__45__cpo6cbeginE,(_ZN39_INTERNAL_c03cbad9_4_k_cu_f75d21f4_56974cuda3std3__48in_placeE - _ZN39_INTERNAL_c03cbad9_4_k_cu_f75d21f4_56974cuda3std3__45__cpo6cbeginE)
_ZN39_INTERNAL_c03cbad9_4_k_cu_f75d21f4_56974cuda3std3__45__cpo6cbeginE:
	.zero		1
	.type		_ZN39_INTERNAL_c03cbad9_4_k_cu_f75d21f4_56974cuda3std3__48in_placeE,@object
	.size		_ZN39_INTERNAL_c03cbad9_4_k_cu_f75d21f4_56974cuda3std3__48in_placeE,(_ZN39_INTERNAL_c03cbad9_4_k_cu_f75d21f4_56974cuda3std6ranges3__45__cpo9iter_moveE - _ZN39_INTERNAL_c03cbad9_4_k_cu_f75d21f4_56974cuda3std3__48in_placeE)
_ZN39_INTERNAL_c03cbad9_4_k_cu_f75d21f4_56974cuda3std3__48in_placeE:
	.zero		1
	.type		_ZN39_INTERNAL_c03cbad9_4_k_cu_f75d21f4_56974cuda3std6ranges3__45__cpo9iter_moveE,@object
	.size		_ZN39_INTERNAL_c03cbad9_4_k_cu_f75d21f4_56974cuda3std6ranges3__45__cpo9iter_moveE,(_ZN39_INTERNAL_c03cbad9_4_k_cu_f75d21f4_56974cuda3std3__45__cpo5beginE - _ZN39_INTERNAL_c03cbad9_4_k_cu_f75d21f4_56974cuda3std6ranges3__45__cpo9iter_moveE)
_ZN39_INTERNAL_c03cbad9_4_k_cu_f75d21f4_56974cuda3std6ranges3__45__cpo9iter_moveE:
	.zero		1
	.type		_ZN39_INTERNAL_c03cbad9_4_k_cu_f75d21f4_56974cuda3std3__45__cpo5beginE,@object
	.size		_ZN39_INTERNAL_c03cbad9_4_k_cu_f75d21f4_56974cuda3std3__45__cpo5beginE,(_ZN39_INTERNAL_c03cbad9_4_k_cu_f75d21f4_56974cuda3std3__441_GLOBAL__N__c03cbad9_4_k_cu_f75d21f4_56976ignoreE - _ZN39_INTERNAL_c03cbad9_4_k_cu_f75d21f4_56974cuda3std3__45__cpo5beginE)
_ZN39_INTERNAL_c03cbad9_4_k_cu_f75d21f4_56974cuda3std3__45__cpo5beginE:
	.zero		1
	.type		_ZN39_INTERNAL_c03cbad9_4_k_cu_f75d21f4_56974cuda3std3__441_GLOBAL__N__c03cbad9_4_k_cu_f75d21f4_56976ignoreE,@object
	.size		_ZN39_INTERNAL_c03cbad9_4_k_cu_f75d21f4_56974cuda3std3__441_GLOBAL__N__c03cbad9_4_k_cu_f75d21f4_56976ignoreE,(_ZN39_INTERNAL_c03cbad9_4_k_cu_f75d21f4_56974cute7productE - _ZN39_INTERNAL_c03cbad9_4_k_cu_f75d21f4_56974cuda3std3__441_GLOBAL__N__c03cbad9_4_k_cu_f75d21f4_56976ignoreE)
_ZN39_INTERNAL_c03cbad9_4_k_cu_f75d21f4_56974cuda3std3__441_GLOBAL__N__c03cbad9_4_k_cu_f75d21f4_56976ignoreE:
	.zero		1
	.type		_ZN39_INTERNAL_c03cbad9_4_k_cu_f75d21f4_56974cute7productE,@object
	.size		_ZN39_INTERNAL_c03cbad9_4_k_cu_f75d21f4_56974cute7productE,(_ZN39_INTERNAL_c03cbad9_4_k_cu_f75d21f4_56974cuda3std3__45__cpo3endE - _ZN39_INTERNAL_c03cbad9_4_k_cu_f75d21f4_56974cute7productE)
_ZN39_INTERNAL_c03cbad9_4_k_cu_f75d21f4_56974cute7productE:
	.zero		1
	.type		_ZN39_INTERNAL_c03cbad9_4_k_cu_f75d21f4_56974cuda3std3__45__cpo3endE,@object
	.size		_ZN39_INTERNAL_c03cbad9_4_k_cu_f75d21f4_56974cuda3std3__45__cpo3endE,(_ZN39_INTERNAL_c03cbad9_4_k_cu_f75d21f4_56974cuda3std3__419piecewise_constructE - _ZN39_INTERNAL_c03cbad9_4_k_cu_f75d21f4_56974cuda3std3__45__cpo3endE)
_ZN39_INTERNAL_c03cbad9_4_k_cu_f75d21f4_56974cuda3std3__45__cpo3endE:
	.zero		1
	.type		_ZN39_INTERNAL_c03cbad9_4_k_cu_f75d21f4_56974cuda3std3__419piecewise_constructE,@object
	.size		_ZN39_INTERNAL_c03cbad9_4_k_cu_f75d21f4_56974cuda3std3__419piecewise_constructE,(_ZN39_INTERNAL_c03cbad9_4_k_cu_f75d21f4_56974cuda3std3__45__cpo4cendE - _ZN39_INTERNAL_c03cbad9_4_k_cu_f75d21f4_56974cuda3std3__419piecewise_constructE)
_ZN39_INTERNAL_c03cbad9_4_k_cu_f75d21f4_56974cuda3std3__419piecewise_constructE:
	.zero		1
	.type		_ZN39_INTERNAL_c03cbad9_4_k_cu_f75d21f4_56974cuda3std3__45__cpo4cendE,@object
	.size		_ZN39_INTERNAL_c03cbad9_4_k_cu_f75d21f4_56974cuda3std3__45__cpo4cendE,(_ZN39_INTERNAL_c03cbad9_4_k_cu_f75d21f4_56974cuda3std6ranges3__45__cpo4swapE - _ZN39_INTERNAL_c03cbad9_4_k_cu_f75d21f4_56974cuda3std3__45__cpo4cendE)
_ZN39_INTERNAL_c03cbad9_4_k_cu_f75d21f4_56974cuda3std3__45__cpo4cendE:
	.zero		1
	.type		_ZN39_INTERNAL_c03cbad9_4_k_cu_f75d21f4_56974cuda3std6ranges3__45__cpo4swapE,@object
	.size		_ZN39_INTERNAL_c03cbad9_4_k_cu_f75d21f4_56974cuda3std6ranges3__45__cpo4swapE,(.L_7 - _ZN39_INTERNAL_c03cbad9_4_k_cu_f75d21f4_56974cuda3std6ranges3__45__cpo4swapE)
_ZN39_INTERNAL_c03cbad9_4_k_cu_f75d21f4_56974cuda3std6ranges3__45__cpo4swapE:
	.zero		1
.L_7:


//--------------------- .nv.constant0._ZN7cutlass13device_kernelINS_4gemm6kernel13GemmUniversalIN4cute5tupleIJiiiiEEENS1_10collective13CollectiveMmaINS1_37MainloopSm90TmaGmmaWarpSpecializedFP8ILi5ENS5_IJNS4_1CILi2EEESB_NSA_ILi1EEEEEENS1_35KernelTmaWarpSpecializedCooperativeEEENS5_IJNSA_ILi256EEENSA_ILi64EEENSA_ILi128EEEEEENS_12float_e5m2_tENS5_IJlSC_lEEESK_SL_NS4_8TiledMMAINS4_8MMA_AtomIJNS4_4SM904GMMA30MMA_64x64x32_F32E5M2E5M2_SS_TNILNSP_7ScaleInE1ELSR_1EEEEEENS4_6LayoutINS5_IJSB_SC_SC_EEENS5_IJSC_NSA_ILi0EEESW_EEEEENS5_IJNS4_10UnderscoreESZ_SZ_EEEEENS4_23SM90_TMA_LOAD_MULTICASTENS4_14ComposedLayoutINS4_7SwizzleILi3ELi4ELi3EEENS4_18smem_ptr_flag_bitsILi8EEENSU_INS5_IJNSA_ILi8EEESI_EEENS5_IJSI_SC_EEEEEEEvNS4_8identityES12_S1C_vS1D_EENS_8epilogue10collective6detail29Sm90TmaWarpSpecializedAdapterINS1G_15DefaultEpilogueISK_SL_SL_NS1F_6thread17LinearCombinationISK_Li1EffLNS1K_9ScaleType4KindE0ELNS_15FloatRoundStyleE2ESK_EENS1_15EpilogueDefaultEEEEEvvEEEEvNT_6ParamsE --------------------------
	.section	.nv.constant0._ZN7cutlass13device_kernelINS_4gemm6kernel13GemmUniversalIN4cute5tupleIJiiiiEEENS1_10collective13CollectiveMmaINS1_37MainloopSm90TmaGmmaWarpSpecializedFP8ILi5ENS5_IJNS4_1CILi2EEESB_NSA_ILi1EEEEEENS1_35KernelTmaWarpSpecializedCooperativeEEENS5_IJNSA_ILi256EEENSA_ILi64EEENSA_ILi128EEEEEENS_12float_e5m2_tENS5_IJlSC_lEEESK_SL_NS4_8TiledMMAINS4_8MMA_AtomIJNS4_4SM904GMMA30MMA_64x64x32_F32E5M2E5M2_SS_TNILNSP_7ScaleInE1ELSR_1EEEEEENS4_6LayoutINS5_IJSB_SC_SC_EEENS5_IJSC_NSA_ILi0EEESW_EEEEENS5_IJNS4_10UnderscoreESZ_SZ_EEEEENS4_23SM90_TMA_LOAD_MULTICASTENS4_14ComposedLayoutINS4_7SwizzleILi3ELi4ELi3EEENS4_18smem_ptr_flag_bitsILi8EEENSU_INS5_IJNSA_ILi8EEESI_EEENS5_IJSI_SC_EEEEEEEvNS4_8identityES12_S1C_vS1D_EENS_8epilogue10collective6detail29Sm90TmaWarpSpecializedAdapterINS1G_15DefaultEpilogueISK_SL_SL_NS1F_6thread17LinearCombinationISK_Li1EffLNS1K_9ScaleType4KindE0ELNS_15FloatRoundStyleE2ESK_EENS1_15EpilogueDefaultEEEEEvvEEEEvNT_6ParamsE,"a",@progbits
	.sectionflags	@""
	.align	4
.nv.constant0._ZN7cutlass13device_kernelINS_4gemm6kernel13GemmUniversalIN4cute5tupleIJiiiiEEENS1_10collective13CollectiveMmaINS1_37MainloopSm90TmaGmmaWarpSpecializedFP8ILi5ENS5_IJNS4_1CILi2EEESB_NSA_ILi1EEEEEENS1_35KernelTmaWarpSpecializedCooperativeEEENS5_IJNSA_ILi256EEENSA_ILi64EEENSA_ILi128EEEEEENS_12float_e5m2_tENS5_IJlSC_lEEESK_SL_NS4_8TiledMMAINS4_8MMA_AtomIJNS4_4SM904GMMA30MMA_64x64x32_F32E5M2E5M2_SS_TNILNSP_7ScaleInE1ELSR_1EEEEEENS4_6LayoutINS5_IJSB_SC_SC_EEENS5_IJSC_NSA_ILi0EEESW_EEEEENS5_IJNS4_10UnderscoreESZ_SZ_EEEEENS4_23SM90_TMA_LOAD_MULTICASTENS4_14ComposedLayoutINS4_7SwizzleILi3ELi4ELi3EEENS4_18smem_ptr_flag_bitsILi8EEENSU_INS5_IJNSA_ILi8EEESI_EEENS5_IJSI_SC_EEEEEEEvNS4_8identityES12_S1C_vS1D_EENS_8epilogue10collective6detail29Sm90TmaWarpSpecializedAdapterINS1G_15DefaultEpilogueISK_SL_SL_NS1F_6thread17LinearCombinationISK_Li1EffLNS1K_9ScaleType4KindE0ELNS_15FloatRoundStyleE2ESK_EENS1_15EpilogueDefaultEEEEEvvEEEEvNT_6ParamsE:
	.zero		1664


//--------------------- SYMBOLS --------------------------

	.type		.nv.reservedSmem.offset0,@object
	.size		.nv.reservedSmem.offset0,0x4
